	.target	sm_90a

	.elftype	@"ET_EXEC"


//--------------------- .note.nv.tkinfo           --------------------------
	.section	.note.nv.tkinfo,"",@"SHT_NOTE"
	.sectionflags	@"SHF_NOTE_NV_TKINFO"
	.tkinfo
        /*0018*/ 	.word	0x00000002
        /*0030*/ 	.string	""
        /*0030*/ 	.string	"ptxas"
        /*0030*/ 	.string	"Cuda compilation tools, release 13.0, V13.0.88"
        /*0030*/ 	.string	"Build cuda_13.0.r13.0/compiler.36424714_0"
        /*0030*/ 	.string	"-arch sm_90a -m 64 "



//--------------------- .note.nv.cuinfo           --------------------------
	.section	.note.nv.cuinfo,"",@"SHT_NOTE"
	.sectionflags	@"SHF_NOTE_NV_CUINFO"
        /*0018*/ 	.short	0x0002
        /*001a*/ 	.short	0x005a
        /*001c*/ 	.short	0x0082
	.zero		2


//--------------------- .nv.info                  --------------------------
	.section	.nv.info,"",@"SHT_CUDA_INFO"
	.align	4


	//----- nvinfo : EIATTR_REGCOUNT
	.align		4
        /*0000*/ 	.byte	0x04, 0x2f
        /*0002*/ 	.short	(.L_15 - .L_14)
	.align		4
.L_14:
        /*0004*/ 	.word	index@(_ZN7cutlass13device_kernelINS_4gemm6kernel13GemmUniversalIN4cute5tupleIJiiiiEEENS1_10collective13CollectiveMmaINS1_34MainloopSm90TmaGmmaWarpSpecializedILi7ENS5_IJNS4_1CILi2EEENSA_ILi4EEENSA_ILi1EEEEEENS1_32KernelTmaWarpSpecializedPingpongEEENS5_IJNSA_ILi64EEESH_NSA_ILi128EEEEEENS_6half_tENS5_IJlSD_lEEESK_SL_NS4_8TiledMMAINS4_8MMA_AtomIJNS4_4SM904GMMA25MMA_64x64x16_F32F16F16_SSILNSP_5MajorE0ELSR_0ELNSP_7ScaleInE1ELSS_1EEEEEENS4_6LayoutINS5_IJSD_SD_SD_EEENS5_IJNSA_ILi0EEESX_SX_EEEEENS5_IJNS4_10UnderscoreES10_S10_EEEEENS4_23SM90_TMA_LOAD_MULTICASTENS4_14ComposedLayoutINS4_7SwizzleILi3ELi4ELi3EEENS4_18smem_ptr_flag_bitsILi16EEENSV_INS5_IJNSA_ILi8EEESH_EEENS5_IJSH_SD_EEEEEEEvNS4_8identityES13_S1D_vS1E_EENS_8epilogue10collective6detail29Sm90TmaWarpSpecializedAdapterINS1H_15DefaultEpilogueISK_SL_SL_NS1G_6thread17LinearCombinationISK_Li1EffLNS1L_9ScaleType4KindE0ELNS_15FloatRoundStyleE2ESK_EENS1_15EpilogueDefaultEEEEEvvEEEEvNT_6ParamsE)
        /*0008*/ 	.word	0x000000a8


	//----- nvinfo : EIATTR_FRAME_SIZE
	.align		4
.L_15:
        /*000c*/ 	.byte	0x04, 0x11
        /*000e*/ 	.short	(.L_17 - .L_16)
	.align		4
.L_16:
        /*0010*/ 	.word	index@(_ZN7cutlass13device_kernelINS_4gemm6kernel13GemmUniversalIN4cute5tupleIJiiiiEEENS1_10collective13CollectiveMmaINS1_34MainloopSm90TmaGmmaWarpSpecializedILi7ENS5_IJNS4_1CILi2EEENSA_ILi4EEENSA_ILi1EEEEEENS1_32KernelTmaWarpSpecializedPingpongEEENS5_IJNSA_ILi64EEESH_NSA_ILi128EEEEEENS_6half_tENS5_IJlSD_lEEESK_SL_NS4_8TiledMMAINS4_8MMA_AtomIJNS4_4SM904GMMA25MMA_64x64x16_F32F16F16_SSILNSP_5MajorE0ELSR_0ELNSP_7ScaleInE1ELSS_1EEEEEENS4_6LayoutINS5_IJSD_SD_SD_EEENS5_IJNSA_ILi0EEESX_SX_EEEEENS5_IJNS4_10UnderscoreES10_S10_EEEEENS4_23SM90_TMA_LOAD_MULTICASTENS4_14ComposedLayoutINS4_7SwizzleILi3ELi4ELi3EEENS4_18smem_ptr_flag_bitsILi16EEENSV_INS5_IJNSA_ILi8EEESH_EEENS5_IJSH_SD_EEEEEEEvNS4_8identityES13_S1D_vS1E_EENS_8epilogue10collective6detail29Sm90TmaWarpSpecializedAdapterINS1H_15DefaultEpilogueISK_SL_SL_NS1G_6thread17LinearCombinationISK_Li1EffLNS1L_9ScaleType4KindE0ELNS_15FloatRoundStyleE2ESK_EENS1_15EpilogueDefaultEEEEEvvEEEEvNT_6ParamsE)
        /*0014*/ 	.word	0x00000008


	//----- nvinfo : EIATTR_MIN_STACK_SIZE
	.align		4
.L_17:
        /*0018*/ 	.byte	0x04, 0x12
        /*001a*/ 	.short	(.L_19 - .L_18)
	.align		4
.L_18:
        /*001c*/ 	.word	index@(_ZN7cutlass13device_kernelINS_4gemm6kernel13GemmUniversalIN4cute5tupleIJiiiiEEENS1_10collective13CollectiveMmaINS1_34MainloopSm90TmaGmmaWarpSpecializedILi7ENS5_IJNS4_1CILi2EEENSA_ILi4EEENSA_ILi1EEEEEENS1_32KernelTmaWarpSpecializedPingpongEEENS5_IJNSA_ILi64EEESH_NSA_ILi128EEEEEENS_6half_tENS5_IJlSD_lEEESK_SL_NS4_8TiledMMAINS4_8MMA_AtomIJNS4_4SM904GMMA25MMA_64x64x16_F32F16F16_SSILNSP_5MajorE0ELSR_0ELNSP_7ScaleInE1ELSS_1EEEEEENS4_6LayoutINS5_IJSD_SD_SD_EEENS5_IJNSA_ILi0EEESX_SX_EEEEENS5_IJNS4_10UnderscoreES10_S10_EEEEENS4_23SM90_TMA_LOAD_MULTICASTENS4_14ComposedLayoutINS4_7SwizzleILi3ELi4ELi3EEENS4_18smem_ptr_flag_bitsILi16EEENSV_INS5_IJNSA_ILi8EEESH_EEENS5_IJSH_SD_EEEEEEEvNS4_8identityES13_S1D_vS1E_EENS_8epilogue10collective6detail29Sm90TmaWarpSpecializedAdapterINS1H_15DefaultEpilogueISK_SL_SL_NS1G_6thread17LinearCombinationISK_Li1EffLNS1L_9ScaleType4KindE0ELNS_15FloatRoundStyleE2ESK_EENS1_15EpilogueDefaultEEEEEvvEEEEvNT_6ParamsE)
        /*0020*/ 	.word	0x00000008
.L_19:


//--------------------- .nv.compat                --------------------------
	.section	.nv.compat,"",@"SHT_CUDA_COMPAT_INFO"
	.align	4
        /*0000*/ 	.byte	0x02, 0x09, 0x01, 0x00, 0x02, 0x02, 0x04, 0x00, 0x02, 0x05, 0x05, 0x00, 0x03, 0x07, 0x01, 0x01
        /*0010*/ 	.byte	0x02, 0x03, 0x01, 0x00, 0x02, 0x06, 0x01, 0x00, 0x04, 0x0b, 0x08, 0x00, 0x00, 0x00, 0x00, 0x00
        /*0020*/ 	.byte	0x00, 0x00, 0x00, 0x00


//--------------------- .nv.info._ZN7cutlass13device_kernelINS_4gemm6kernel13GemmUniversalIN4cute5tupleIJiiiiEEENS1_10collective13CollectiveMmaINS1_34MainloopSm90TmaGmmaWarpSpecializedILi7ENS5_IJNS4_1CILi2EEENSA_ILi4EEENSA_ILi1EEEEEENS1_32KernelTmaWarpSpecializedPingpongEEENS5_IJNSA_ILi64EEESH_NSA_ILi128EEEEEENS_6half_tENS5_IJlSD_lEEESK_SL_NS4_8TiledMMAINS4_8MMA_AtomIJNS4_4SM904GMMA25MMA_64x64x16_F32F16F16_SSILNSP_5MajorE0ELSR_0ELNSP_7ScaleInE1ELSS_1EEEEEENS4_6LayoutINS5_IJSD_SD_SD_EEENS5_IJNSA_ILi0EEESX_SX_EEEEENS5_IJNS4_10UnderscoreES10_S10_EEEEENS4_23SM90_TMA_LOAD_MULTICASTENS4_14ComposedLayoutINS4_7SwizzleILi3ELi4ELi3EEENS4_18smem_ptr_flag_bitsILi16EEENSV_INS5_IJNSA_ILi8EEESH_EEENS5_IJSH_SD_EEEEEEEvNS4_8identityES13_S1D_vS1E_EENS_8epilogue10collective6detail29Sm90TmaWarpSpecializedAdapterINS1H_15DefaultEpilogueISK_SL_SL_NS1G_6thread17LinearCombinationISK_Li1EffLNS1L_9ScaleType4KindE0ELNS_15FloatRoundStyleE2ESK_EENS1_15EpilogueDefaultEEEEEvvEEEEvNT_6ParamsE --------------------------
	.section	.nv.info._ZN7cutlass13device_kernelINS_4gemm6kernel13GemmUniversalIN4cute5tupleIJiiiiEEENS1_10collective13CollectiveMmaINS1_34MainloopSm90TmaGmmaWarpSpecializedILi7ENS5_IJNS4_1CILi2EEENSA_ILi4EEENSA_ILi1EEEEEENS1_32KernelTmaWarpSpecializedPingpongEEENS5_IJNSA_ILi64EEESH_NSA_ILi128EEEEEENS_6half_tENS5_IJlSD_lEEESK_SL_NS4_8TiledMMAINS4_8MMA_AtomIJNS4_4SM904GMMA25MMA_64x64x16_F32F16F16_SSILNSP_5MajorE0ELSR_0ELNSP_7ScaleInE1ELSS_1EEEEEENS4_6LayoutINS5_IJSD_SD_SD_EEENS5_IJNSA_ILi0EEESX_SX_EEEEENS5_IJNS4_10UnderscoreES10_S10_EEEEENS4_23SM90_TMA_LOAD_MULTICASTENS4_14ComposedLayoutINS4_7SwizzleILi3ELi4ELi3EEENS4_18smem_ptr_flag_bitsILi16EEENSV_INS5_IJNSA_ILi8EEESH_EEENS5_IJSH_SD_EEEEEEEvNS4_8identityES13_S1D_vS1E_EENS_8epilogue10collective6detail29Sm90TmaWarpSpecializedAdapterINS1H_15DefaultEpilogueISK_SL_SL_NS1G_6thread17LinearCombinationISK_Li1EffLNS1L_9ScaleType4KindE0ELNS_15FloatRoundStyleE2ESK_EENS1_15EpilogueDefaultEEEEEvvEEEEvNT_6ParamsE,"",@"SHT_CUDA_INFO"
	.sectionflags	@""
	.align	4


	//----- nvinfo : EIATTR_CUDA_API_VERSION
	.align		4
        /*0000*/ 	.byte	0x04, 0x37
        /*0002*/ 	.short	(.L_21 - .L_20)
.L_20:
        /*0004*/ 	.word	0x00000082


	//----- nvinfo : EIATTR_KPARAM_INFO
	.align		4
.L_21:
        /*0008*/ 	.byte	0x04, 0x17
        /*000a*/ 	.short	(.L_23 - .L_22)
.L_22:
        /*000c*/ 	.word	0x00000000
        /*0010*/ 	.short	0x0000
        /*0012*/ 	.short	0x0070
        /*0014*/ 	.byte	0x00, 0xf0, 0x01, 0x10


	//----- nvinfo : EIATTR_SPARSE_MMA_MASK
	.align		4
.L_23:
        /*0018*/ 	.byte	0x03, 0x50
        /*001a*/ 	.short	0x0000


	//----- nvinfo : EIATTR_MAXREG_COUNT
	.align		4
        /*001c*/ 	.byte	0x03, 0x1b
        /*001e*/ 	.short	0x00a8


	//----- nvinfo : EIATTR_NUM_BARRIERS
	.align		4
        /*0020*/ 	.byte	0x02, 0x4c
        /*0022*/ 	.byte	0x01
	.zero		1


	//----- nvinfo : EIATTR_EXTERNS
	.align		4
        /*0024*/ 	.byte	0x04, 0x0f
        /*0026*/ 	.short	(.L_25 - .L_24)


	//   ....[0]....
	.align		4
.L_24:
        /*0028*/ 	.word	index@(__assertfail)


	//----- nvinfo : EIATTR_ANNOTATIONS
	.align		4
.L_25:
        /*002c*/ 	.byte	0x04, 0x55
        /*002e*/ 	.short	(.L_27 - .L_26)


	//   ....[0]....
.L_26:
        /*0030*/ 	.word	0x00000001
        /*0034*/ 	.byte	0x10, 0x0e, 0x00, 0x00, 0x01, 0x00, 0x00, 0x00, 0xe0, 0x14, 0x00, 0x00, 0x01, 0x00, 0x00, 0x00
        /*0044*/ 	.byte	0xb0, 0x49, 0x00, 0x00, 0x01, 0x00, 0x00, 0x00, 0xb0, 0x57, 0x00, 0x00


	//----- nvinfo : EIATTR_MERCURY_ISA_VERSION
	.align		4
.L_27:
        /*0050*/ 	.byte	0x03, 0x5f
        /*0052*/ 	.short	0x0101


	//----- nvinfo : EIATTR_INT_WARP_WIDE_INSTR_OFFSETS
	.align		4
        /*0054*/ 	.byte	0x04, 0x31
        /*0056*/ 	.short	(.L_29 - .L_28)


	//   ....[0]....
.L_28:
        /*0058*/ 	.word	0x00000550


	//   ....[1]....
        /*005c*/ 	.word	0x00000570


	//   ....[2]....
        /*0060*/ 	.word	0x00000590


	//   ....[3]....
        /*0064*/ 	.word	0x00000650


	//   ....[4]....
        /*0068*/ 	.word	0x00000670


	//   ....[5]....
        /*006c*/ 	.word	0x000006d0


	//   ....[6]....
        /*0070*/ 	.word	0x000007e0


	//   ....[7]....
        /*0074*/ 	.word	0x00000810


	//----- nvinfo : EIATTR_COOP_GROUP_MASK_REGIDS
	.align		4
.L_29:
        /*0078*/ 	.byte	0x04, 0x29
        /*007a*/ 	.short	(.L_31 - .L_30)


	//   ....[0]....
.L_30:
        /*007c*/ 	.word	0xffffffff


	//   ....[1]....
        /*0080*/ 	.word	0xffffffff


	//   ....[2]....
        /*0084*/ 	.word	0xffffffff


	//   ....[3]....
        /*0088*/ 	.word	0xffffffff


	//   ....[4]....
        /*008c*/ 	.word	0xffffffff


	//   ....[5]....
        /*0090*/ 	.word	0xffffffff


	//   ....[6]....
        /*0094*/ 	.word	0xffffffff


	//----- nvinfo : EIATTR_COOP_GROUP_INSTR_OFFSETS
	.align		4
.L_31:
        /*0098*/ 	.byte	0x04, 0x28
        /*009a*/ 	.short	(.L_33 - .L_32)


	//   ....[0]....
.L_32:
        /*009c*/ 	.word	0x00000070


	//   ....[1]....
        /*00a0*/ 	.word	0x00000080


	//   ....[2]....
        /*00a4*/ 	.word	0x00000140


	//   ....[3]....
        /*00a8*/ 	.word	0x00000330


	//   ....[4]....
        /*00ac*/ 	.word	0x00000370


	//   ....[5]....
        /*00b0*/ 	.word	0x000003f0


	//   ....[6]....
        /*00b4*/ 	.word	0x000009c0


	//----- nvinfo : EIATTR_REG_RECONFIG
	.align		4
.L_33:
        /*00b8*/ 	.byte	0x01, 0x54
	.zero		2


	//----- nvinfo : EIATTR_SYSCALL_OFFSETS
	.align		4
        /*00bc*/ 	.byte	0x04, 0x46
        /*00be*/ 	.short	(.L_35 - .L_34)


	//   ....[0]....
.L_34:
        /*00c0*/ 	.word	0x000019d0


	//----- nvinfo : EIATTR_MBARRIER_INSTR_OFFSETS
	.align		4
.L_35:
        /*00c4*/ 	.byte	0x04, 0x39
        /*00c6*/ 	.short	(.L_37 - .L_36)


	//   ....[0]....
.L_36:
        /*00c8*/ 	.word	0x00000240
        /*00cc*/ 	.word	0x000000ff
        /*00d0*/ 	.word	0x00000000
        /*00d4*/ 	.short	0x0100
        /*00d6*/ 	.byte	0x08
	.zero		1


	//   ....[1]....
        /*00d8*/ 	.word	0x00000250
        /*00dc*/ 	.word	0x000000ff
        /*00e0*/ 	.word	0x00000038
        /*00e4*/ 	.short	0x0100
        /*00e6*/ 	.byte	0x08
	.zero		1


	//   ....[2]....
        /*00e8*/ 	.word	0x00000260
        /*00ec*/ 	.word	0x000000ff
        /*00f0*/ 	.word	0x00000008
        /*00f4*/ 	.short	0x0100
        /*00f6*/ 	.byte	0x08
	.zero		1


	//   ....[3]....
        /*00f8*/ 	.word	0x00000270
        /*00fc*/ 	.word	0x000000ff
        /*0100*/ 	.word	0x00000040
        /*0104*/ 	.short	0x0100
        /*0106*/ 	.byte	0x08
	.zero		1


	//   ....[4]....
        /*0108*/ 	.word	0x00000280
        /*010c*/ 	.word	0x000000ff
        /*0110*/ 	.word	0x00000010
        /*0114*/ 	.short	0x0100
        /*0116*/ 	.byte	0x08
	.zero		1


	//   ....[5]....
        /*0118*/ 	.word	0x00000290
        /*011c*/ 	.word	0x000000ff
        /*0120*/ 	.word	0x00000048
        /*0124*/ 	.short	0x0100
        /*0126*/ 	.byte	0x08
	.zero		1


	//   ....[6]....
        /*0128*/ 	.word	0x000002a0
        /*012c*/ 	.word	0x000000ff
        /*0130*/ 	.word	0x00000018
        /*0134*/ 	.short	0x0100
        /*0136*/ 	.byte	0x08
	.zero		1


	//   ....[7]....
        /*0138*/ 	.word	0x000002b0
        /*013c*/ 	.word	0x000000ff
        /*0140*/ 	.word	0x00000050
        /*0144*/ 	.short	0x0100
        /*0146*/ 	.byte	0x08
	.zero		1


	//   ....[8]....
        /*0148*/ 	.word	0x000002c0
        /*014c*/ 	.word	0x000000ff
        /*0150*/ 	.word	0x00000020
        /*0154*/ 	.short	0x0100
        /*0156*/ 	.byte	0x08
	.zero		1


	//   ....[9]....
        /*0158*/ 	.word	0x000002d0
        /*015c*/ 	.word	0x000000ff
        /*0160*/ 	.word	0x00000058
        /*0164*/ 	.short	0x0100
        /*0166*/ 	.byte	0x08
	.zero		1


	//   ....[10]....
        /*0168*/ 	.word	0x000002e0
        /*016c*/ 	.word	0x000000ff
        /*0170*/ 	.word	0x00000028
        /*0174*/ 	.short	0x0100
        /*0176*/ 	.byte	0x08
	.zero		1


	//   ....[11]....
        /*0178*/ 	.word	0x000002f0
        /*017c*/ 	.word	0x000000ff
        /*0180*/ 	.word	0x00000060
        /*0184*/ 	.short	0x0100
        /*0186*/ 	.byte	0x08
	.zero		1


	//   ....[12]....
        /*0188*/ 	.word	0x00000300
        /*018c*/ 	.word	0x000000ff
        /*0190*/ 	.word	0x00000030
        /*0194*/ 	.short	0x0100
        /*0196*/ 	.byte	0x08
	.zero		1


	//   ....[13]....
        /*0198*/ 	.word	0x00000310
        /*019c*/ 	.word	0x000000ff
        /*01a0*/ 	.word	0x00000068
        /*01a4*/ 	.short	0x0100
        /*01a6*/ 	.byte	0x08
	.zero		1


	//   ....[14]....
        /*01a8*/ 	.word	0x00000860
        /*01ac*/ 	.word	0x000000ff
        /*01b0*/ 	.word	0x000000a0
        /*01b4*/ 	.short	0x0100
        /*01b6*/ 	.byte	0x08
	.zero		1


	//   ....[15]....
        /*01b8*/ 	.word	0x000008f0
        /*01bc*/ 	.word	0x000000ff
        /*01c0*/ 	.word	0x000000a8
        /*01c4*/ 	.short	0x0100
        /*01c6*/ 	.byte	0x08
	.zero		1


	//   ....[16]....
        /*01c8*/ 	.word	0x00000940
        /*01cc*/ 	.word	0x000000ff
        /*01d0*/ 	.word	0x00000080
        /*01d4*/ 	.short	0x0100
        /*01d6*/ 	.byte	0x09
	.zero		1


	//   ....[17]....
        /*01d8*/ 	.word	0x00000950
        /*01dc*/ 	.word	0x000000ff
        /*01e0*/ 	.word	0x00000088
        /*01e4*/ 	.short	0x0100
        /*01e6*/ 	.byte	0x09
	.zero		1


	//   ....[18]....
        /*01e8*/ 	.word	0x00000960
        /*01ec*/ 	.word	0x000000ff
        /*01f0*/ 	.word	0x00000090
        /*01f4*/ 	.short	0x0100
        /*01f6*/ 	.byte	0x09
	.zero		1


	//   ....[19]....
        /*01f8*/ 	.word	0x00000970
        /*01fc*/ 	.word	0x000000ff
        /*0200*/ 	.word	0x00000098
        /*0204*/ 	.short	0x0100
        /*0206*/ 	.byte	0x09
	.zero		1


	//   ....[20]....
        /*0208*/ 	.word	0x00001890
        /*020c*/ 	.word	0x000000ff
        /*0210*/ 	.word	0xfffffff8
        /*0214*/ 	.short	0x010a
        /*0216*/ 	.byte	0x2b
	.zero		1


	//   ....[21]....
        /*0218*/ 	.word	0x00001a50
        /*021c*/ 	.word	0x00000003
        /*0220*/ 	.word	0x00000000
        /*0224*/ 	.short	0x010a
        /*0226*/ 	.byte	0x3f
	.zero		1


	//   ....[22]....
        /*0228*/ 	.word	0x00001a90
        /*022c*/ 	.word	0x00000003
        /*0230*/ 	.word	0x00000000
        /*0234*/ 	.short	0x010a
        /*0236*/ 	.byte	0x3f
	.zero		1


	//   ....[23]....
        /*0238*/ 	.word	0x00001f50
        /*023c*/ 	.word	0x000000ff
        /*0240*/ 	.word	0x00000000
        /*0244*/ 	.short	0x010a
        /*0246*/ 	.byte	0x04
	.zero		1


	//   ....[24]....
        /*0248*/ 	.word	0x00001f90
        /*024c*/ 	.word	0x000000ff
        /*0250*/ 	.word	0x00000000
        /*0254*/ 	.short	0x010a
        /*0256*/ 	.byte	0x04
	.zero		1


	//   ....[25]....
        /*0258*/ 	.word	0x000023b0
        /*025c*/ 	.word	0x00000005
        /*0260*/ 	.word	0x00000000
        /*0264*/ 	.short	0x0101
        /*0266*/ 	.byte	0x3f
	.zero		1


	//   ....[26]....
        /*0268*/ 	.word	0x000024c0
        /*026c*/ 	.word	0x00000003
        /*0270*/ 	.word	0x00000000
        /*0274*/ 	.short	0x0101
        /*0276*/ 	.byte	0x30
	.zero		1


	//   ....[27]....
        /*0278*/ 	.word	0x000025f0
        /*027c*/ 	.word	0x00000000
        /*0280*/ 	.word	0x00000000
        /*0284*/ 	.short	0x0101
        /*0286*/ 	.byte	0x3f
	.zero		1


	//   ....[28]....
        /*0288*/ 	.word	0x00002670
        /*028c*/ 	.word	0x000000ff
        /*0290*/ 	.word	0x00000008
        /*0294*/ 	.short	0x010a
        /*0296*/ 	.byte	0x2b
	.zero		1


	//   ....[29]....
        /*0298*/ 	.word	0x000049f0
        /*029c*/ 	.word	0x00000000
        /*02a0*/ 	.word	0x00000000
        /*02a4*/ 	.short	0x0101
        /*02a6*/ 	.byte	0x30
	.zero		1


	//   ....[30]....
        /*02a8*/ 	.word	0x00005410
        /*02ac*/ 	.word	0x0000000b
        /*02b0*/ 	.word	0x00000038
        /*02b4*/ 	.short	0x010a
        /*02b6*/ 	.byte	0x3f
	.zero		1


	//   ....[31]....
        /*02b8*/ 	.word	0x00005910
        /*02bc*/ 	.word	0x00000006
        /*02c0*/ 	.word	0x000000a8
        /*02c4*/ 	.short	0x0101
        /*02c6*/ 	.byte	0x3f
	.zero		1


	//   ....[32]....
        /*02c8*/ 	.word	0x00006020
        /*02cc*/ 	.word	0x00000007
        /*02d0*/ 	.word	0x00000000
        /*02d4*/ 	.short	0x010a
        /*02d6*/ 	.byte	0x3f
	.zero		1


	//   ....[33]....
        /*02d8*/ 	.word	0x000060a0
        /*02dc*/ 	.word	0x00000006
        /*02e0*/ 	.word	0x00000000
        /*02e4*/ 	.short	0x010a
        /*02e6*/ 	.byte	0x3f
	.zero		1


	//   ....[34]....
        /*02e8*/ 	.word	0x00006130
        /*02ec*/ 	.word	0x00000007
        /*02f0*/ 	.word	0x00000000
        /*02f4*/ 	.short	0x010a
        /*02f6*/ 	.byte	0x3f
	.zero		1


	//   ....[35]....
        /*02f8*/ 	.word	0x000061c0
        /*02fc*/ 	.word	0x00000006
        /*0300*/ 	.word	0x00000000
        /*0304*/ 	.short	0x010a
        /*0306*/ 	.byte	0x3f
	.zero		1


	//   ....[36]....
        /*0308*/ 	.word	0x00006250
        /*030c*/ 	.word	0x00000007
        /*0310*/ 	.word	0x00000000
        /*0314*/ 	.short	0x010a
        /*0316*/ 	.byte	0x3f
	.zero		1


	//   ....[37]....
        /*0318*/ 	.word	0x000062e0
        /*031c*/ 	.word	0x00000006
        /*0320*/ 	.word	0x00000000
        /*0324*/ 	.short	0x010a
        /*0326*/ 	.byte	0x3f
	.zero		1


	//   ....[38]....
        /*0328*/ 	.word	0x00006370
        /*032c*/ 	.word	0x00000005
        /*0330*/ 	.word	0x00000000
        /*0334*/ 	.short	0x010a
        /*0336*/ 	.byte	0x3f
	.zero		1


	//   ....[39]....
        /*0338*/ 	.word	0x000063e0
        /*033c*/ 	.word	0x00000003
        /*0340*/ 	.word	0xfffffff8
        /*0344*/ 	.short	0x010a
        /*0346*/ 	.byte	0x3f
	.zero		1


	//   ....[40]....
        /*0348*/ 	.word	0x00006430
        /*034c*/ 	.word	0x00000003
        /*0350*/ 	.word	0x00000000
        /*0354*/ 	.short	0x010a
        /*0356*/ 	.byte	0x3f
	.zero		1


	//   ....[41]....
        /*0358*/ 	.word	0x00006490
        /*035c*/ 	.word	0x00000005
        /*0360*/ 	.word	0x00000000
        /*0364*/ 	.short	0x010a
        /*0366*/ 	.byte	0x3f
	.zero		1


	//   ....[42]....
        /*0368*/ 	.word	0x000064f0
        /*036c*/ 	.word	0x00000003
        /*0370*/ 	.word	0x00000008
        /*0374*/ 	.short	0x010a
        /*0376*/ 	.byte	0x3f
	.zero		1


	//   ....[43]....
        /*0378*/ 	.word	0x000065c0
        /*037c*/ 	.word	0x0000000b
        /*0380*/ 	.word	0x00000038
        /*0384*/ 	.short	0x010a
        /*0386*/ 	.byte	0x3f
	.zero		1


	//   ....[44]....
        /*0388*/ 	.word	0x00006690
        /*038c*/ 	.word	0x00000007
        /*0390*/ 	.word	0x00000000
        /*0394*/ 	.short	0x010a
        /*0396*/ 	.byte	0x3f
	.zero		1


	//   ....[45]....
        /*0398*/ 	.word	0x000066e0
        /*039c*/ 	.word	0x00000006
        /*03a0*/ 	.word	0x00000000
        /*03a4*/ 	.short	0x010a
        /*03a6*/ 	.byte	0x3f
	.zero		1


	//   ....[46]....
        /*03a8*/ 	.word	0x00006730
        /*03ac*/ 	.word	0x00000007
        /*03b0*/ 	.word	0x00000000
        /*03b4*/ 	.short	0x010a
        /*03b6*/ 	.byte	0x3f
	.zero		1


	//   ....[47]....
        /*03b8*/ 	.word	0x00006780
        /*03bc*/ 	.word	0x00000006
        /*03c0*/ 	.word	0x00000000
        /*03c4*/ 	.short	0x010a
        /*03c6*/ 	.byte	0x3f
	.zero		1


	//   ....[48]....
        /*03c8*/ 	.word	0x000067d0
        /*03cc*/ 	.word	0x00000007
        /*03d0*/ 	.word	0x00000000
        /*03d4*/ 	.short	0x010a
        /*03d6*/ 	.byte	0x3f
	.zero		1


	//   ....[49]....
        /*03d8*/ 	.word	0x00006820
        /*03dc*/ 	.word	0x00000006
        /*03e0*/ 	.word	0x00000000
        /*03e4*/ 	.short	0x010a
        /*03e6*/ 	.byte	0x3f
	.zero		1


	//----- nvinfo : EIATTR_NUM_MBARRIERS
	.align		4
.L_37:
        /*03e8*/ 	.byte	0x03, 0x38
        /*03ea*/ 	.short	0x0014


	//----- nvinfo : EIATTR_EXIT_INSTR_OFFSETS
	.align		4
        /*03ec*/ 	.byte	0x04, 0x1c
        /*03ee*/ 	.short	(.L_39 - .L_38)


	//   ....[0]....
.L_38:
        /*03f0*/ 	.word	0x00001470


	//   ....[1]....
        /*03f4*/ 	.word	0x000014d0


	//   ....[2]....
        /*03f8*/ 	.word	0x00005030


	//   ....[3]....
        /*03fc*/ 	.word	0x00005060


	//   ....[4]....
        /*0400*/ 	.word	0x000063c0


	//----- nvinfo : EIATTR_MAX_THREADS
	.align		4
.L_39:
        /*0404*/ 	.byte	0x04, 0x05
        /*0406*/ 	.short	(.L_41 - .L_40)
.L_40:
        /*0408*/ 	.word	0x00000180
        /*040c*/ 	.word	0x00000001
        /*0410*/ 	.word	0x00000001


	//----- nvinfo : EIATTR_CRS_STACK_SIZE
	.align		4
.L_41:
        /*0414*/ 	.byte	0x04, 0x1e
        /*0416*/ 	.short	(.L_43 - .L_42)
.L_42:
        /*0418*/ 	.word	0x00000000


	//----- nvinfo : EIATTR_CBANK_PARAM_SIZE
	.align		4
.L_43:
        /*041c*/ 	.byte	0x03, 0x19
        /*041e*/ 	.short	0x0470


	//----- nvinfo : EIATTR_PARAM_CBANK
	.align		4
        /*0420*/ 	.byte	0x04, 0x0a
        /*0422*/ 	.short	(.L_45 - .L_44)
	.align		4
.L_44:
        /*0424*/ 	.word	index@(.nv.constant0._ZN7cutlass13device_kernelINS_4gemm6kernel13GemmUniversalIN4cute5tupleIJiiiiEEENS1_10collective13CollectiveMmaINS1_34MainloopSm90TmaGmmaWarpSpecializedILi7ENS5_IJNS4_1CILi2EEENSA_ILi4EEENSA_ILi1EEEEEENS1_32KernelTmaWarpSpecializedPingpongEEENS5_IJNSA_ILi64EEESH_NSA_ILi128EEEEEENS_6half_tENS5_IJlSD_lEEESK_SL_NS4_8TiledMMAINS4_8MMA_AtomIJNS4_4SM904GMMA25MMA_64x64x16_F32F16F16_SSILNSP_5MajorE0ELSR_0ELNSP_7ScaleInE1ELSS_1EEEEEENS4_6LayoutINS5_IJSD_SD_SD_EEENS5_IJNSA_ILi0EEESX_SX_EEEEENS5_IJNS4_10UnderscoreES10_S10_EEEEENS4_23SM90_TMA_LOAD_MULTICASTENS4_14ComposedLayoutINS4_7SwizzleILi3ELi4ELi3EEENS4_18smem_ptr_flag_bitsILi16EEENSV_INS5_IJNSA_ILi8EEESH_EEENS5_IJSH_SD_EEEEEEEvNS4_8identityES13_S1D_vS1E_EENS_8epilogue10collective6detail29Sm90TmaWarpSpecializedAdapterINS1H_15DefaultEpilogueISK_SL_SL_NS1G_6thread17LinearCombinationISK_Li1EffLNS1L_9ScaleType4KindE0ELNS_15FloatRoundStyleE2ESK_EENS1_15EpilogueDefaultEEEEEvvEEEEvNT_6ParamsE)
        /*0428*/ 	.short	0x0210
        /*042a*/ 	.short	0x0470


	//----- nvinfo : EIATTR_SW_WAR
	.align		4
.L_45:
        /*042c*/ 	.byte	0x04, 0x36
        /*042e*/ 	.short	(.L_47 - .L_46)
.L_46:
        /*0430*/ 	.word	0x00000008
.L_47:


//--------------------- .nv.callgraph             --------------------------
	.section	.nv.callgraph,"",@"SHT_CUDA_CALLGRAPH"
	.align	4
	.sectionentsize	8
	.align		4
        /*0000*/ 	.word	0x00000000
	.align		4
        /*0004*/ 	.word	0xffffffff
	.align		4
        /*0008*/ 	.word	index@(_ZN7cutlass13device_kernelINS_4gemm6kernel13GemmUniversalIN4cute5tupleIJiiiiEEENS1_10collective13CollectiveMmaINS1_34MainloopSm90TmaGmmaWarpSpecializedILi7ENS5_IJNS4_1CILi2EEENSA_ILi4EEENSA_ILi1EEEEEENS1_32KernelTmaWarpSpecializedPingpongEEENS5_IJNSA_ILi64EEESH_NSA_ILi128EEEEEENS_6half_tENS5_IJlSD_lEEESK_SL_NS4_8TiledMMAINS4_8MMA_AtomIJNS4_4SM904GMMA25MMA_64x64x16_F32F16F16_SSILNSP_5MajorE0ELSR_0ELNSP_7ScaleInE1ELSS_1EEEEEENS4_6LayoutINS5_IJSD_SD_SD_EEENS5_IJNSA_ILi0EEESX_SX_EEEEENS5_IJNS4_10UnderscoreES10_S10_EEEEENS4_23SM90_TMA_LOAD_MULTICASTENS4_14ComposedLayoutINS4_7SwizzleILi3ELi4ELi3EEENS4_18smem_ptr_flag_bitsILi16EEENSV_INS5_IJNSA_ILi8EEESH_EEENS5_IJSH_SD_EEEEEEEvNS4_8identityES13_S1D_vS1E_EENS_8epilogue10collective6detail29Sm90TmaWarpSpecializedAdapterINS1H_15DefaultEpilogueISK_SL_SL_NS1G_6thread17LinearCombinationISK_Li1EffLNS1L_9ScaleType4KindE0ELNS_15FloatRoundStyleE2ESK_EENS1_15EpilogueDefaultEEEEEvvEEEEvNT_6ParamsE)
	.align		4
        /*000c*/ 	.word	index@(__assertfail)
	.align		4
        /*0010*/ 	.word	0x00000000
	.align		4
        /*0014*/ 	.word	0xfffffffe
	.align		4
        /*0018*/ 	.word	0x00000000
	.align		4
        /*001c*/ 	.word	0xfffffffd
	.align		4
        /*0020*/ 	.word	0x00000000
	.align		4
        /*0024*/ 	.word	0xfffffffc


//--------------------- .nv.constant4             --------------------------
	.section	.nv.constant4,"a",@progbits
	.align	8
	.align		8
.nv.constant4:
        /*0000*/ 	.dword	__assertfail
	.align		8
        /*0008*/ 	.dword	__unnamed_1
	.align		8
        /*0010*/ 	.dword	_ZN40_INTERNAL_5e2ec826_4_k_cu_7773031f_251544cuda3std3__45__cpo5beginE
	.align		8
        /*0018*/ 	.dword	_ZN40_INTERNAL_5e2ec826_4_k_cu_7773031f_251544cuda3std3__45__cpo3endE
	.align		8
        /*0020*/ 	.dword	_ZN40_INTERNAL_5e2ec826_4_k_cu_7773031f_251544cuda3std3__45__cpo6cbeginE
	.align		8
        /*0028*/ 	.dword	_ZN40_INTERNAL_5e2ec826_4_k_cu_7773031f_251544cuda3std3__45__cpo4cendE
	.align		8
        /*0030*/ 	.dword	_ZN40_INTERNAL_5e2ec826_4_k_cu_7773031f_251544cuda3std3__442_GLOBAL__N__5e2ec826_4_k_cu_7773031f_251546ignoreE
	.align		8
        /*0038*/ 	.dword	_ZN40_INTERNAL_5e2ec826_4_k_cu_7773031f_251544cuda3std3__419piecewise_constructE
	.align		8
        /*0040*/ 	.dword	_ZN40_INTERNAL_5e2ec826_4_k_cu_7773031f_251544cuda3std3__48in_placeE
	.align		8
        /*0048*/ 	.dword	_ZN40_INTERNAL_5e2ec826_4_k_cu_7773031f_251544cuda3std6ranges3__45__cpo4swapE
	.align		8
        /*0050*/ 	.dword	_ZN40_INTERNAL_5e2ec826_4_k_cu_7773031f_251544cuda3std6ranges3__45__cpo9iter_moveE
	.align		8
        /*0058*/ 	.dword	_ZN40_INTERNAL_5e2ec826_4_k_cu_7773031f_251544cute7productE
	.align		8
        /*0060*/ 	.dword	_ZN40_INTERNAL_5e2ec826_4_k_cu_7773031f_251544cute1_E
	.align		8
        /*0068*/ 	.dword	$str$22
	.align		8
        /*0070*/ 	.dword	$str$23


//--------------------- .text._ZN7cutlass13device_kernelINS_4gemm6kernel13GemmUniversalIN4cute5tupleIJiiiiEEENS1_10collective13CollectiveMmaINS1_34MainloopSm90TmaGmmaWarpSpecializedILi7ENS5_IJNS4_1CILi2EEENSA_ILi4EEENSA_ILi1EEEEEENS1_32KernelTmaWarpSpecializedPingpongEEENS5_IJNSA_ILi64EEESH_NSA_ILi128EEEEEENS_6half_tENS5_IJlSD_lEEESK_SL_NS4_8TiledMMAINS4_8MMA_AtomIJNS4_4SM904GMMA25MMA_64x64x16_F32F16F16_SSILNSP_5MajorE0ELSR_0ELNSP_7ScaleInE1ELSS_1EEEEEENS4_6LayoutINS5_IJSD_SD_SD_EEENS5_IJNSA_ILi0EEESX_SX_EEEEENS5_IJNS4_10UnderscoreES10_S10_EEEEENS4_23SM90_TMA_LOAD_MULTICASTENS4_14ComposedLayoutINS4_7SwizzleILi3ELi4ELi3EEENS4_18smem_ptr_flag_bitsILi16EEENSV_INS5_IJNSA_ILi8EEESH_EEENS5_IJSH_SD_EEEEEEEvNS4_8identityES13_S1D_vS1E_EENS_8epilogue10collective6detail29Sm90TmaWarpSpecializedAdapterINS1H_15DefaultEpilogueISK_SL_SL_NS1G_6thread17LinearCombinationISK_Li1EffLNS1L_9ScaleType4KindE0ELNS_15FloatRoundStyleE2ESK_EENS1_15EpilogueDefaultEEEEEvvEEEEvNT_6ParamsE --------------------------
	.section	.text._ZN7cutlass13device_kernelINS_4gemm6kernel13GemmUniversalIN4cute5tupleIJiiiiEEENS1_10collective13CollectiveMmaINS1_34MainloopSm90TmaGmmaWarpSpecializedILi7ENS5_IJNS4_1CILi2EEENSA_ILi4EEENSA_ILi1EEEEEENS1_32KernelTmaWarpSpecializedPingpongEEENS5_IJNSA_ILi64EEESH_NSA_ILi128EEEEEENS_6half_tENS5_IJlSD_lEEESK_SL_NS4_8TiledMMAINS4_8MMA_AtomIJNS4_4SM904GMMA25MMA_64x64x16_F32F16F16_SSILNSP_5MajorE0ELSR_0ELNSP_7ScaleInE1ELSS_1EEEEEENS4_6LayoutINS5_IJSD_SD_SD_EEENS5_IJNSA_ILi0EEESX_SX_EEEEENS5_IJNS4_10UnderscoreES10_S10_EEEEENS4_23SM90_TMA_LOAD_MULTICASTENS4_14ComposedLayoutINS4_7SwizzleILi3ELi4ELi3EEENS4_18smem_ptr_flag_bitsILi16EEENSV_INS5_IJNSA_ILi8EEESH_EEENS5_IJSH_SD_EEEEEEEvNS4_8identityES13_S1D_vS1E_EENS_8epilogue10collective6detail29Sm90TmaWarpSpecializedAdapterINS1H_15DefaultEpilogueISK_SL_SL_NS1G_6thread17LinearCombinationISK_Li1EffLNS1L_9ScaleType4KindE0ELNS_15FloatRoundStyleE2ESK_EENS1_15EpilogueDefaultEEEEEvvEEEEvNT_6ParamsE,"ax",@progbits
	.align	128
.text._ZN7cutlass13device_kernelINS_4gemm6kernel13GemmUniversalIN4cute5tupleIJiiiiEEENS1_10collective13CollectiveMmaINS1_34MainloopSm90TmaGmmaWarpSpecializedILi7ENS5_IJNS4_1CILi2EEENSA_ILi4EEENSA_ILi1EEEEEENS1_32KernelTmaWarpSpecializedPingpongEEENS5_IJNSA_ILi64EEESH_NSA_ILi128EEEEEENS_6half_tENS5_IJlSD_lEEESK_SL_NS4_8TiledMMAINS4_8MMA_AtomIJNS4_4SM904GMMA25MMA_64x64x16_F32F16F16_SSILNSP_5MajorE0ELSR_0ELNSP_7ScaleInE1ELSS_1EEEEEENS4_6LayoutINS5_IJSD_SD_SD_EEENS5_IJNSA_ILi0EEESX_SX_EEEEENS5_IJNS4_10UnderscoreES10_S10_EEEEENS4_23SM90_TMA_LOAD_MULTICASTENS4_14ComposedLayoutINS4_7SwizzleILi3ELi4ELi3EEENS4_18smem_ptr_flag_bitsILi16EEENSV_INS5_IJNSA_ILi8EEESH_EEENS5_IJSH_SD_EEEEEEEvNS4_8identityES13_S1D_vS1E_EENS_8epilogue10collective6detail29Sm90TmaWarpSpecializedAdapterINS1H_15DefaultEpilogueISK_SL_SL_NS1G_6thread17LinearCombinationISK_Li1EffLNS1L_9ScaleType4KindE0ELNS_15FloatRoundStyleE2ESK_EENS1_15EpilogueDefaultEEEEEvvEEEEvNT_6ParamsE:
        .type           _ZN7cutlass13device_kernelINS_4gemm6kernel13GemmUniversalIN4cute5tupleIJiiiiEEENS1_10collective13CollectiveMmaINS1_34MainloopSm90TmaGmmaWarpSpecializedILi7ENS5_IJNS4_1CILi2EEENSA_ILi4EEENSA_ILi1EEEEEENS1_32KernelTmaWarpSpecializedPingpongEEENS5_IJNSA_ILi64EEESH_NSA_ILi128EEEEEENS_6half_tENS5_IJlSD_lEEESK_SL_NS4_8TiledMMAINS4_8MMA_AtomIJNS4_4SM904GMMA25MMA_64x64x16_F32F16F16_SSILNSP_5MajorE0ELSR_0ELNSP_7ScaleInE1ELSS_1EEEEEENS4_6LayoutINS5_IJSD_SD_SD_EEENS5_IJNSA_ILi0EEESX_SX_EEEEENS5_IJNS4_10UnderscoreES10_S10_EEEEENS4_23SM90_TMA_LOAD_MULTICASTENS4_14ComposedLayoutINS4_7SwizzleILi3ELi4ELi3EEENS4_18smem_ptr_flag_bitsILi16EEENSV_INS5_IJNSA_ILi8EEESH_EEENS5_IJSH_SD_EEEEEEEvNS4_8identityES13_S1D_vS1E_EENS_8epilogue10collective6detail29Sm90TmaWarpSpecializedAdapterINS1H_15DefaultEpilogueISK_SL_SL_NS1G_6thread17LinearCombinationISK_Li1EffLNS1L_9ScaleType4KindE0ELNS_15FloatRoundStyleE2ESK_EENS1_15EpilogueDefaultEEEEEvvEEEEvNT_6ParamsE,@function
        .size           _ZN7cutlass13device_kernelINS_4gemm6kernel13GemmUniversalIN4cute5tupleIJiiiiEEENS1_10collective13CollectiveMmaINS1_34MainloopSm90TmaGmmaWarpSpecializedILi7ENS5_IJNS4_1CILi2EEENSA_ILi4EEENSA_ILi1EEEEEENS1_32KernelTmaWarpSpecializedPingpongEEENS5_IJNSA_ILi64EEESH_NSA_ILi128EEEEEENS_6half_tENS5_IJlSD_lEEESK_SL_NS4_8TiledMMAINS4_8MMA_AtomIJNS4_4SM904GMMA25MMA_64x64x16_F32F16F16_SSILNSP_5MajorE0ELSR_0ELNSP_7ScaleInE1ELSS_1EEEEEENS4_6LayoutINS5_IJSD_SD_SD_EEENS5_IJNSA_ILi0EEESX_SX_EEEEENS5_IJNS4_10UnderscoreES10_S10_EEEEENS4_23SM90_TMA_LOAD_MULTICASTENS4_14ComposedLayoutINS4_7SwizzleILi3ELi4ELi3EEENS4_18smem_ptr_flag_bitsILi16EEENSV_INS5_IJNSA_ILi8EEESH_EEENS5_IJSH_SD_EEEEEEEvNS4_8identityES13_S1D_vS1E_EENS_8epilogue10collective6detail29Sm90TmaWarpSpecializedAdapterINS1H_15DefaultEpilogueISK_SL_SL_NS1G_6thread17LinearCombinationISK_Li1EffLNS1L_9ScaleType4KindE0ELNS_15FloatRoundStyleE2ESK_EENS1_15EpilogueDefaultEEEEEvvEEEEvNT_6ParamsE,(.L_x_145 - _ZN7cutlass13device_kernelINS_4gemm6kernel13GemmUniversalIN4cute5tupleIJiiiiEEENS1_10collective13CollectiveMmaINS1_34MainloopSm90TmaGmmaWarpSpecializedILi7ENS5_IJNS4_1CILi2EEENSA_ILi4EEENSA_ILi1EEEEEENS1_32KernelTmaWarpSpecializedPingpongEEENS5_IJNSA_ILi64EEESH_NSA_ILi128EEEEEENS_6half_tENS5_IJlSD_lEEESK_SL_NS4_8TiledMMAINS4_8MMA_AtomIJNS4_4SM904GMMA25MMA_64x64x16_F32F16F16_SSILNSP_5MajorE0ELSR_0ELNSP_7ScaleInE1ELSS_1EEEEEENS4_6LayoutINS5_IJSD_SD_SD_EEENS5_IJNSA_ILi0EEESX_SX_EEEEENS5_IJNS4_10UnderscoreES10_S10_EEEEENS4_23SM90_TMA_LOAD_MULTICASTENS4_14ComposedLayoutINS4_7SwizzleILi3ELi4ELi3EEENS4_18smem_ptr_flag_bitsILi16EEENSV_INS5_IJNSA_ILi8EEESH_EEENS5_IJSH_SD_EEEEEEEvNS4_8identityES13_S1D_vS1E_EENS_8epilogue10collective6detail29Sm90TmaWarpSpecializedAdapterINS1H_15DefaultEpilogueISK_SL_SL_NS1G_6thread17LinearCombinationISK_Li1EffLNS1L_9ScaleType4KindE0ELNS_15FloatRoundStyleE2ESK_EENS1_15EpilogueDefaultEEEEEvvEEEEvNT_6ParamsE)
        .other          _ZN7cutlass13device_kernelINS_4gemm6kernel13GemmUniversalIN4cute5tupleIJiiiiEEENS1_10collective13CollectiveMmaINS1_34MainloopSm90TmaGmmaWarpSpecializedILi7ENS5_IJNS4_1CILi2EEENSA_ILi4EEENSA_ILi1EEEEEENS1_32KernelTmaWarpSpecializedPingpongEEENS5_IJNSA_ILi64EEESH_NSA_ILi128EEEEEENS_6half_tENS5_IJlSD_lEEESK_SL_NS4_8TiledMMAINS4_8MMA_AtomIJNS4_4SM904GMMA25MMA_64x64x16_F32F16F16_SSILNSP_5MajorE0ELSR_0ELNSP_7ScaleInE1ELSS_1EEEEEENS4_6LayoutINS5_IJSD_SD_SD_EEENS5_IJNSA_ILi0EEESX_SX_EEEEENS5_IJNS4_10UnderscoreES10_S10_EEEEENS4_23SM90_TMA_LOAD_MULTICASTENS4_14ComposedLayoutINS4_7SwizzleILi3ELi4ELi3EEENS4_18smem_ptr_flag_bitsILi16EEENSV_INS5_IJNSA_ILi8EEESH_EEENS5_IJSH_SD_EEEEEEEvNS4_8identityES13_S1D_vS1E_EENS_8epilogue10collective6detail29Sm90TmaWarpSpecializedAdapterINS1H_15DefaultEpilogueISK_SL_SL_NS1G_6thread17LinearCombinationISK_Li1EffLNS1L_9ScaleType4KindE0ELNS_15FloatRoundStyleE2ESK_EENS1_15EpilogueDefaultEEEEEvvEEEEvNT_6ParamsE,@"STO_CUDA_ENTRY STV_DEFAULT"
_ZN7cutlass13device_kernelINS_4gemm6kernel13GemmUniversalIN4cute5tupleIJiiiiEEENS1_10collective13CollectiveMmaINS1_34MainloopSm90TmaGmmaWarpSpecializedILi7ENS5_IJNS4_1CILi2EEENSA_ILi4EEENSA_ILi1EEEEEENS1_32KernelTmaWarpSpecializedPingpongEEENS5_IJNSA_ILi64EEESH_NSA_ILi128EEEEEENS_6half_tENS5_IJlSD_lEEESK_SL_NS4_8TiledMMAINS4_8MMA_AtomIJNS4_4SM904GMMA25MMA_64x64x16_F32F16F16_SSILNSP_5MajorE0ELSR_0ELNSP_7ScaleInE1ELSS_1EEEEEENS4_6LayoutINS5_IJSD_SD_SD_EEENS5_IJNSA_ILi0EEESX_SX_EEEEENS5_IJNS4_10UnderscoreES10_S10_EEEEENS4_23SM90_TMA_LOAD_MULTICASTENS4_14ComposedLayoutINS4_7SwizzleILi3ELi4ELi3EEENS4_18smem_ptr_flag_bitsILi16EEENSV_INS5_IJNSA_ILi8EEESH_EEENS5_IJSH_SD_EEEEEEEvNS4_8identityES13_S1D_vS1E_EENS_8epilogue10collective6detail29Sm90TmaWarpSpecializedAdapterINS1H_15DefaultEpilogueISK_SL_SL_NS1G_6thread17LinearCombinationISK_Li1EffLNS1L_9ScaleType4KindE0ELNS_15FloatRoundStyleE2ESK_EENS1_15EpilogueDefaultEEEEEvvEEEEvNT_6ParamsE:
[----:B------:R-:W0:Y:S02]  /*0000*/  LDC R1, c[0x0][0x28] ;  /* 0x00000a00ff017b82 */ /* 0x000e240000000800 */
[----:B0-----:R-:W-:Y:S01]  /*0010*/  VIADD R1, R1, 0xfffffff8 ;  /* 0xfffffff801017836 */ /* 0x001fe20000000000 */
[----:B------:R-:W0:Y:S01]  /*0020*/  S2R R4, SR_TID.X ;  /* 0x0000000000047919 */ /* 0x000e220000002100 */
[----:B------:R-:W-:Y:S01]  /*0030*/  ELECT P0, URZ, PT ;  /* 0x00000000003f782f */ /* 0x000fe20003800000 */
[----:B------:R-:W-:Y:S01]  /*0040*/  BSSY B0, `(.L_x_0) ;  /* 0x000000f000007945 */ /* 0x000fe20003800000 */
[--C-:B0-----:R-:W-:Y:S02]  /*0050*/  SHF.R.U32.HI R0, RZ, 0x5, R4.reuse ;  /* 0x00000005ff007819 */ /* 0x101fe40000011604 */
[----:B------:R-:W-:-:S03]  /*0060*/  SHF.R.U32.HI R7, RZ, 0x7, R4 ;  /* 0x00000007ff077819 */ /* 0x000fc60000011604 */
[----:B------:R-:W0:Y:S04]  /*0070*/  SHFL.IDX PT, R2, R0, RZ, 0x1f ;  /* 0x00001fff00027589 */ /* 0x000e2800000e0000 */
[----:B------:R1:W2:Y:S01]  /*0080*/  SHFL.IDX PT, R10, R7, RZ, 0x1f ;  /* 0x00001fff070a7589 */ /* 0x0002a200000e0000 */
[----:B0-----:R-:W-:-:S13]  /*0090*/  ISETP.NE.OR P0, PT, R2, RZ, !P0 ;  /* 0x000000ff0200720c */ /* 0x001fda0004705670 */
[----:B-12---:R-:W-:Y:S05]  /*00a0*/  @P0 BRA `(.L_x_1) ;  /* 0x0000000000200947 */ /* 0x006fea0003800000 */
[----:B------:R-:W-:Y:S02]  /*00b0*/  ULDC.64 UR4, c[0x0][0x198] ;  /* 0x0000660000047ab9 */ /* 0x000fe40000000a00 */
[----:B------:R-:W-:Y:S02]  /*00c0*/  UIADD3 UR6, UP0, UR4, 0xf0, URZ ;  /* 0x000000f004067890 */ /* 0x000fe4000ff1e03f */
[----:B------:R-:W-:Y:S02]  /*00d0*/  UIADD3 UR4, UP1, UR4, 0x1f0, URZ ;  /* 0x000001f004047890 */ /* 0x000fe4000ff3e03f */
[----:B------:R-:W-:Y:S02]  /*00e0*/  UIADD3.X UR7, URZ, UR5, URZ, UP0, !UPT ;  /* 0x000000053f077290 */ /* 0x000fe400087fe43f */
[----:B------:R-:W-:-:S07]  /*00f0*/  UIADD3.X UR5, URZ, UR5, URZ, UP1, !UPT ;  /* 0x000000053f057290 */ /* 0x000fce0008ffe43f */
[----:B------:R0:W-:Y:S02]  /*0100*/  UTMACCTL.PF [UR6] ;  /* 0x00000000060079b9 */ /* 0x0001e40008040000 */
[----:B------:R0:W-:Y:S02]  /*0110*/  UTMACCTL.PF [UR4] ;  /* 0x00000000040079b9 */ /* 0x0001e40008040000 */
[----:B0-----:R-:W-:Y:S01]  /*0120*/  NOP ;  /* 0x0000000000007918 */ /* 0x001fe20000000000 */
.L_x_1:
[----:B------:R-:W-:Y:S05]  /*0130*/  BSYNC B0 ;  /* 0x0000000000007941 */ /* 0x000fea0003800000 */
.L_x_0:
[----:B------:R-:W0:Y:S02]  /*0140*/  SHFL.IDX PT, R9, R0, RZ, 0x1f ;  /* 0x00001fff00097589 */ /* 0x000e2400000e0000 */
[----:B0-----:R-:W-:-:S13]  /*0150*/  ISETP.NE.AND P0, PT, R9, RZ, PT ;  /* 0x000000ff0900720c */ /* 0x001fda0003f05270 */
[----:B------:R-:W-:Y:S05]  /*0160*/  @P0 BRA `(.L_x_2) ;  /* 0x0000000000700947 */ /* 0x000fea0003800000 */
[----:B------:R-:W0:Y:S01]  /*0170*/  S2UR UR8, SR_CgaCtaId ;  /* 0x00000000000879c3 */ /* 0x000e220000008800 */
[----:B------:R-:W-:Y:S01]  /*0180*/  UMOV UR4, 0x400 ;  /* 0x0000040000047882 */ /* 0x000fe20000000000 */
[----:B------:R-:W-:Y:S01]  /*0190*/  UMOV UR5, 0x1 ;  /* 0x0000000100057882 */ /* 0x000fe20000000000 */
[----:B------:R-:W-:Y:S01]  /*01a0*/  UMOV UR6, 0x5 ;  /* 0x0000000500067882 */ /* 0x000fe20000000000 */
[----:B------:R-:W-:Y:S01]  /*01b0*/  ELECT P0, URZ, PT ;  /* 0x00000000003f782f */ /* 0x000fe20003800000 */
[----:B------:R-:W-:-:S04]  /*01c0*/  UIADD3 UR6, -UR6, 0x100000, URZ ;  /* 0x0010000006067890 */ /* 0x000fc8000fffe13f */
[----:B------:R-:W-:Y:S02]  /*01d0*/  USHF.L.U32 UR7, UR6, 0xb, URZ ;  /* 0x0000000b06077899 */ /* 0x000fe4000800063f */
[----:B------:R-:W-:Y:S02]  /*01e0*/  USHF.L.U32 UR6, UR6, 0x1, URZ ;  /* 0x0000000106067899 */ /* 0x000fe4000800063f */
[----:B0-----:R-:W-:Y:S02]  /*01f0*/  ULEA UR8, UR8, UR4, 0x18 ;  /* 0x0000000408087291 */ /* 0x001fe4000f8ec03f */
[----:B------:R-:W-:-:S04]  /*0200*/  UIADD3 UR4, -UR5, 0x100000, URZ ;  /* 0x0010000005047890 */ /* 0x000fc8000fffe13f */
[----:B------:R-:W-:Y:S02]  /*0210*/  USHF.L.U32 UR5, UR4, 0xb, URZ ;  /* 0x0000000b04057899 */ /* 0x000fe4000800063f */
[----:B------:R-:W-:Y:S01]  /*0220*/  USHF.L.U32 UR4, UR4, 0x1, URZ ;  /* 0x0000000104047899 */ /* 0x000fe2000800063f */
[----:B------:R-:W0:Y:S11]  /*0230*/  FENCE.VIEW.ASYNC.S ;  /* 0x00000000000073c6 */ /* 0x000e360000000000 */
[----:B0-----:R0:W1:Y:S01]  /*0240*/  SYNCS.EXCH.64 URZ, [UR8], UR4 ;  /* 0x00000004083f75b2 */ /* 0x0010620008000100 */
[----:B------:R0:W2:Y:S01]  /*0250*/  SYNCS.EXCH.64 URZ, [UR8+0x38], UR6 ;  /* 0x00003806083f75b2 */ /* 0x0000a20008000100 */
[----:B------:R0:W3:Y:S01]  /*0260*/  SYNCS.EXCH.64 URZ, [UR8+0x8], UR4 ;  /* 0x00000804083f75b2 */ /* 0x0000e20008000100 */
[----:B------:R0:W4:Y:S01]  /*0270*/  SYNCS.EXCH.64 URZ, [UR8+0x40], UR6 ;  /* 0x00004006083f75b2 */ /* 0x0001220008000100 */
[----:B------:R0:W0:Y:S01]  /*0280*/  SYNCS.EXCH.64 URZ, [UR8+0x10], UR4 ;  /* 0x00001004083f75b2 */ /* 0x0000220008000100 */
        /* <DEDUP_REMOVED lines=9> */
[----:B------:R-:W-:Y:S01]  /*0320*/  NOP ;  /* 0x0000000000007918 */ /* 0x000fe20000000000 */
.L_x_2:
[----:B------:R-:W5:Y:S01]  /*0330*/  SHFL.IDX PT, R12, R0, RZ, 0x1f ;  /* 0x00001fff000c7589 */ /* 0x000f6200000e0000 */
[----:B------:R-:W1:Y:S01]  /*0340*/  S2UR UR12, SR_CTAID.X ;  /* 0x00000000000c79c3 */ /* 0x000e620000002500 */
[----:B------:R-:W-:Y:S02]  /*0350*/  SHF.R.S32.HI R3, RZ, 0x1f, R4 ;  /* 0x0000001fff037819 */ /* 0x000fe40000011404 */
[----:B------:R-:W-:Y:S01]  /*0360*/  ELECT P0, URZ, PT ;  /* 0x00000000003f782f */ /* 0x000fe20003800000 */
[----:B------:R-:W2:Y:S01]  /*0370*/  SHFL.IDX PT, R11, R0, RZ, 0x1f ;  /* 0x00001fff000b7589 */ /* 0x000ea200000e0000 */
[----:B0-----:R-:W-:Y:S01]  /*0380*/  ULDC UR4, c[0x0][0x150] ;  /* 0x0000540000047ab9 */ /* 0x001fe20000000800 */
[----:B------:R-:W-:Y:S02]  /*0390*/  LEA.HI R3, R3, R4, RZ, 0x7 ;  /* 0x0000000403037211 */ /* 0x000fe400078f38ff */
[----:B------:R-:W-:Y:S01]  /*03a0*/  ELECT P1, URZ, PT ;  /* 0x00000000003f782f */ /* 0x000fe20003820000 */
[----:B------:R-:W0:Y:S01]  /*03b0*/  S2R R6, SR_CTAID.Y ;  /* 0x0000000000067919 */ /* 0x000e220000002600 */
[----:B------:R-:W3:Y:S01]  /*03c0*/  LDC R14, c[0x0][0x144] ;  /* 0x00005100ff0e7b82 */ /* 0x000ee20000000800 */
[----:B------:R-:W-:Y:S01]  /*03d0*/  LOP3.LUT R3, R3, 0xffffff80, RZ, 0xc0, !PT ;  /* 0xffffff8003037812 */ /* 0x000fe200078ec0ff */
[----:B------:R-:W-:Y:S01]  /*03e0*/  UMOV UR11, 0x80 ;  /* 0x00000080000b7882 */ /* 0x000fe20000000000 */
[----:B------:R-:W4:Y:S01]  /*03f0*/  SHFL.IDX PT, R16, R7, RZ, 0x1f ;  /* 0x00001fff07107589 */ /* 0x000f2200000e0000 */
[----:B------:R-:W-:Y:S01]  /*0400*/  NOP ;  /* 0x0000000000007918 */ /* 0x000fe20000000000 */
[----:B------:R-:W-:Y:S01]  /*0410*/  NOP ;  /* 0x0000000000007918 */ /* 0x000fe20000000000 */
[----:B------:R-:W-:Y:S01]  /*0420*/  IMAD.IADD R5, R4, 0x1, -R3 ;  /* 0x0000000104057824 */ /* 0x000fe200078e0a03 */
[C---:B------:R-:W-:Y:S01]  /*0430*/  ISETP.NE.AND P4, PT, R10.reuse, RZ, PT ;  /* 0x000000ff0a00720c */ /* 0x040fe20003f85270 */
[----:B------:R-:W4:Y:S01]  /*0440*/  LDC R15, c[0x0][0x140] ;  /* 0x00005000ff0f7b82 */ /* 0x000f220000000800 */
[----:B------:R-:W-:-:S02]  /*0450*/  VIADD R36, R10, 0xffffffff ;  /* 0xffffffff0a247836 */ /* 0x000fc40000000000 */
[----:B------:R-:W-:Y:S01]  /*0460*/  SHF.R.S32.HI R8, RZ, 0x1f, R5 ;  /* 0x0000001fff087819 */ /* 0x000fe20000011405 */
[----:B------:R-:W-:Y:S02]  /*0470*/  IMAD.MOV.U32 R57, RZ, RZ, 0x1 ;  /* 0x00000001ff397424 */ /* 0x000fe400078e00ff */
[----:B------:R-:W-:Y:S02]  /*0480*/  ISETP.GE.U32.AND P6, PT, R36, 0x2, PT ;  /* 0x000000022400780c */ /* 0x000fe40003fc6070 */
[----:B-----5:R-:W-:Y:S01]  /*0490*/  ISETP.NE.OR P0, PT, R12, RZ, !P0 ;  /* 0x000000ff0c00720c */ /* 0x020fe20004705670 */
[----:B------:R-:W5:Y:S01]  /*04a0*/  LDC R25, c[0x0][0x148] ;  /* 0x00005200ff197b82 */ /* 0x000f620000000800 */
[----:B-1----:R-:W-:Y:S02]  /*04b0*/  I2FP.F32.U32 R12, UR12 ;  /* 0x0000000c000c7c45 */ /* 0x002fe40008201000 */
[----:B------:R-:W-:Y:S02]  /*04c0*/  LEA.HI R3, R8, R5, RZ, 0x3 ;  /* 0x0000000508037211 */ /* 0x000fe400078f18ff */
[----:B--2---:R-:W-:Y:S01]  /*04d0*/  ISETP.NE.OR P1, PT, R11, RZ, !P1 ;  /* 0x000000ff0b00720c */ /* 0x004fe20004f25670 */
[----:B------:R-:W-:Y:S01]  /*04e0*/  FMUL R13, R12, UR4 ;  /* 0x000000040c0d7c20 */ /* 0x000fe20008400000 */
[--C-:B------:R-:W-:Y:S01]  /*04f0*/  SHF.R.S32.HI R0, RZ, 0x3, R3.reuse ;  /* 0x00000003ff007819 */ /* 0x100fe20000011403 */
[----:B------:R-:W-:Y:S01]  /*0500*/  ULDC UR4, c[0x0][0x154] ;  /* 0x0000550000047ab9 */ /* 0x000fe20000000800 */
[----:B------:R-:W-:-:S02]  /*0510*/  SHF.R.S32.HI R3, RZ, 0x1f, R3 ;  /* 0x0000001fff037819 */ /* 0x000fc40000011403 */
[----:B------:R-:W-:Y:S01]  /*0520*/  SHF.R.S32.HI R12, RZ, 0x1f, R9 ;  /* 0x0000001fff0c7819 */ /* 0x000fe20000011409 */
[----:B------:R-:W1:Y:S01]  /*0530*/  F2I.U32.TRUNC.NTZ R13, R13 ;  /* 0x0000000d000d7305 */ /* 0x000e62000020f000 */
[----:B------:R-:W-:Y:S01]  /*0540*/  LEA.HI R11, R3, R0, RZ, 0x2 ;  /* 0x00000000030b7211 */ /* 0x000fe200078f10ff */
[----:B------:R-:W-:Y:S01]  /*0550*/  VOTEU.ALL UP1, P0 ;  /* 0x00000000003f7886 */ /* 0x000fe20000020000 */
[----:B------:R-:W-:Y:S01]  /*0560*/  LEA.HI R12, R12, R9, RZ, 0x2 ;  /* 0x000000090c0c7211 */ /* 0x000fe200078f10ff */
[----:B------:R-:W-:Y:S01]  /*0570*/  VOTEU.ALL UP0, P0 ;  /* 0x00000000003f7886 */ /* 0x000fe20000000000 */
[----:B------:R-:W-:Y:S01]  /*0580*/  SHF.R.S32.HI R3, RZ, 0x1f, R2 ;  /* 0x0000001fff037819 */ /* 0x000fe20000011402 */
[----:B------:R-:W-:Y:S01]  /*0590*/  VOTEU.ALL UP2, P1 ;  /* 0x00000000003f7886 */ /* 0x000fe20000840000 */
[----:B------:R-:W-:Y:S01]  /*05a0*/  LOP3.LUT R11, R11, 0xfffffffc, RZ, 0xc0, !PT ;  /* 0xfffffffc0b0b7812 */ /* 0x000fe200078ec0ff */
[----:B------:R-:W2:Y:S01]  /*05b0*/  @!UP1 S2UR UR7, SR_CgaCtaId ;  /* 0x00000000000799c3 */ /* 0x000ea20000008800 */
[----:B------:R-:W-:Y:S01]  /*05c0*/  LOP3.LUT R12, R12, 0x3ffffffc, RZ, 0xc0, !PT ;  /* 0x3ffffffc0c0c7812 */ /* 0x000fe200078ec0ff */
[----:B------:R-:W-:Y:S01]  /*05d0*/  @!UP1 UMOV UR6, 0x400 ;  /* 0x0000040000069882 */ /* 0x000fe20000000000 */
[----:B------:R-:W-:Y:S01]  /*05e0*/  LEA.HI R3, R3, R2, RZ, 0x2 ;  /* 0x0000000203037211 */ /* 0x000fe200078f10ff */
[----:B------:R-:W-:Y:S01]  /*05f0*/  IMAD.IADD R11, R0, 0x1, -R11 ;  /* 0x00000001000b7824 */ /* 0x000fe200078e0a0b */
[----:B------:R-:W-:Y:S01]  /*0600*/  @!UP2 UMOV UR9, 0x400 ;  /* 0x000004000009a882 */ /* 0x000fe20000000000 */
[----:B------:R-:W-:Y:S01]  /*0610*/  IMAD.IADD R12, R9, 0x1, -R12 ;  /* 0x00000001090c7824 */ /* 0x000fe200078e0a0c */
[----:B------:R-:W-:Y:S01]  /*0620*/  LOP3.LUT R3, R3, 0xfffffffc, RZ, 0xc0, !PT ;  /* 0xfffffffc03037812 */ /* 0x000fe200078ec0ff */
[----:B------:R-:W5:Y:S01]  /*0630*/  @!UP2 S2UR UR10, SR_CgaCtaId ;  /* 0x00000000000aa9c3 */ /* 0x000f620000008800 */
[----:B-1----:R-:W-:Y:S01]  /*0640*/  IMAD.MOV R13, RZ, RZ, -R13 ;  /* 0x000000ffff0d7224 */ /* 0x002fe200078e0a0d */
[----:B------:R-:W-:Y:S01]  /*0650*/  VOTEU.ALL UP3, P1 ;  /* 0x00000000003f7886 */ /* 0x000fe20000860000 */
[----:B------:R-:W-:Y:S01]  /*0660*/  IMAD R11, R12, 0x4, R11 ;  /* 0x000000040c0b7824 */ /* 0x000fe200078e020b */
[----:B------:R-:W-:Y:S01]  /*0670*/  VOTEU.ALL UP4, P1 ;  /* 0x00000000003f7886 */ /* 0x000fe20000880000 */
[----:B------:R-:W-:Y:S01]  /*0680*/  IMAD.IADD R9, R2, 0x1, -R3 ;  /* 0x0000000102097824 */ /* 0x000fe200078e0a03 */
[----:B0-----:R-:W-:Y:S01]  /*0690*/  I2FP.F32.U32 R2, R6 ;  /* 0x0000000600027245 */ /* 0x001fe20000201000 */
[----:B---3--:R-:W-:Y:S01]  /*06a0*/  IMAD R21, R14, R13, UR12 ;  /* 0x0000000c0e157e24 */ /* 0x008fe2000f8e020d */
[C---:B------:R-:W-:Y:S01]  /*06b0*/  LEA.HI R0, R11.reuse, R11, RZ, 0x1 ;  /* 0x0000000b0b007211 */ /* 0x040fe200078f08ff */
[C---:B------:R-:W-:Y:S01]  /*06c0*/  IMAD.SHL.U32 R56, R11.reuse, 0x4, RZ ;  /* 0x000000040b387824 */ /* 0x040fe200078e00ff */
[----:B------:R-:W-:Y:S01]  /*06d0*/  VOTEU.ALL UP5, P1 ;  /* 0x00000000003f7886 */ /* 0x000fe200008a0000 */
[----:B------:R-:W-:Y:S01]  /*06e0*/  FMUL R2, R2, UR4 ;  /* 0x0000000402027c20 */ /* 0x000fe20008400000 */
[----:B------:R-:W-:Y:S01]  /*06f0*/  LOP3.LUT R0, R0, 0xfffffffe, RZ, 0xc0, !PT ;  /* 0xfffffffe00007812 */ /* 0x000fe200078ec0ff */
[----:B------:R-:W-:Y:S01]  /*0700*/  UMOV UR4, 0x20 ;  /* 0x0000002000047882 */ /* 0x000fe20000000000 */
[----:B------:R-:W-:Y:S01]  /*0710*/  LOP3.LUT R56, R11, 0xc, R56, 0x78, !PT ;  /* 0x0000000c0b387812 */ /* 0x000fe200078e7838 */
[----:B------:R-:W-:-:S04]  /*0720*/  @!UP1 UIADD3 UR4, -UR4, 0x100000, URZ ;  /* 0x0010000004049890 */ /* 0x000fc8000fffe13f */
[----:B------:R-:W-:Y:S02]  /*0730*/  @!UP1 USHF.L.U32 UR5, UR4, 0xb, URZ ;  /* 0x0000000b04059899 */ /* 0x000fe4000800063f */
[----:B------:R-:W-:Y:S01]  /*0740*/  @!UP1 USHF.L.U32 UR4, UR4, 0x1, URZ ;  /* 0x0000000104049899 */ /* 0x000fe2000800063f */
[----:B----4-:R-:W-:Y:S01]  /*0750*/  ISETP.EQ.U32.AND P2, PT, R15, 0x1, PT ;  /* 0x000000010f00780c */ /* 0x010fe20003f42070 */
[----:B------:R-:W-:Y:S01]  /*0760*/  IMAD.IADD R0, R11, 0x1, -R0 ;  /* 0x000000010b007824 */ /* 0x000fe200078e0a00 */
[----:B------:R-:W0:Y:S01]  /*0770*/  F2I.U32.TRUNC.NTZ R2, R2 ;  /* 0x0000000200027305 */ /* 0x000e22000020f000 */
[----:B--2---:R-:W-:Y:S01]  /*0780*/  @!UP1 ULEA UR8, UR7, UR6, 0x18 ;  /* 0x0000000607089291 */ /* 0x004fe2000f8ec03f */
[----:B------:R-:W-:Y:S01]  /*0790*/  R2UR UR43, R16 ;  /* 0x00000000102b72ca */ /* 0x000fe200000e0000 */
[----:B------:R-:W-:-:S04]  /*07a0*/  @!UP2 UIADD3 UR6, -UR11, 0x100000, URZ ;  /* 0x001000000b06a890 */ /* 0x000fc8000fffe13f */
[----:B------:R-:W-:Y:S02]  /*07b0*/  @!UP2 USHF.L.U32 UR7, UR6, 0xb, URZ ;  /* 0x0000000b0607a899 */ /* 0x000fe4000800063f */
[----:B------:R-:W-:Y:S01]  /*07c0*/  @!UP2 USHF.L.U32 UR6, UR6, 0x1, URZ ;  /* 0x000000010606a899 */ /* 0x000fe2000800063f */
[----:B------:R-:W-:Y:S01]  /*07d0*/  ISETP.NE.AND P3, PT, R0, R21, PT ;  /* 0x000000150000720c */ /* 0x000fe20003f65270 */
[----:B------:R-:W-:Y:S01]  /*07e0*/  VOTEU.ALL UP1, P0 ;  /* 0x00000000003f7886 */ /* 0x000fe20000020000 */
[----:B-----5:R-:W-:Y:S01]  /*07f0*/  @!UP2 ULEA UR9, UR10, UR9, 0x18 ;  /* 0x000000090a09a291 */ /* 0x020fe2000f8ec03f */
[----:B------:R-:W-:Y:S01]  /*0800*/  LOP3.LUT P0, RZ, R5, 0x7, RZ, 0xc0, !PT ;  /* 0x0000000705ff7812 */ /* 0x000fe2000780c0ff */
[----:B------:R-:W-:Y:S01]  /*0810*/  VOTEU.ALL UP2, P1 ;  /* 0x00000000003f7886 */ /* 0x000fe20000840000 */
[----:B------:R-:W-:Y:S02]  /*0820*/  ISETP.NE.AND P1, PT, R9, 0x3, PT ;  /* 0x000000030900780c */ /* 0x000fe40003f25270 */
[----:B------:R-:W-:-:S02]  /*0830*/  ISETP.LT.U32.AND P0, PT, R56, 0x8, !P0 ;  /* 0x000000083800780c */ /* 0x000fc40004701070 */
[----:B------:R-:W-:Y:S01]  /*0840*/  ISETP.EQ.OR P1, PT, R9, RZ, !P1 ;  /* 0x000000ff0900720c */ /* 0x000fe20004f22670 */
[----:B------:R-:W1:Y:S02]  /*0850*/  FENCE.VIEW.ASYNC.S ;  /* 0x00000000000073c6 */ /* 0x000e640000000000 */
[----:B-1----:R1:W2:Y:S01]  /*0860*/  @!UP0 SYNCS.EXCH.64 URZ, [UR8+0xa0], UR4 ;  /* 0x0000a004083f85b2 */ /* 0x0022a20008000100 */
[----:B0-----:R-:W-:Y:S01]  /*0870*/  IMAD.MOV R20, RZ, RZ, -R2 ;  /* 0x000000ffff147224 */ /* 0x001fe200078e0a02 */
[----:B------:R-:W-:-:S03]  /*0880*/  @P3 LEA.HI R0, R56, R56, RZ, 0x1 ;  /* 0x0000003838003211 */ /* 0x000fc600078f08ff */
[----:B------:R-:W-:Y:S01]  /*0890*/  IMAD R3, R25, R20, R6 ;  /* 0x0000001419037224 */ /* 0x000fe200078e0206 */
[----:B------:R-:W-:Y:S02]  /*08a0*/  ISETP.EQ.AND P1, PT, R10, RZ, P1 ;  /* 0x000000ff0a00720c */ /* 0x000fe40000f22270 */
[----:B------:R-:W-:Y:S02]  /*08b0*/  @P3 SHF.R.S32.HI R0, RZ, 0x1, R0 ;  /* 0x00000001ff003819 */ /* 0x000fe40000011400 */
[----:B------:R-:W-:Y:S02]  /*08c0*/  SEL R23, RZ, 0x1, !P1 ;  /* 0x00000001ff177807 */ /* 0x000fe40004800000 */
[----:B------:R-:W-:Y:S02]  /*08d0*/  @P3 ISETP.NE.AND P5, PT, R0, R3, PT ;  /* 0x000000030000320c */ /* 0x000fe40003fa5270 */
[----:B------:R-:W-:Y:S01]  /*08e0*/  SEL R0, RZ, 0x1, !P0 ;  /* 0x00000001ff007807 */ /* 0x000fe20004000000 */
[----:B------:R1:W0:Y:S01]  /*08f0*/  @!UP1 SYNCS.EXCH.64 URZ, [UR8+0xa8], UR4 ;  /* 0x0000a804083f95b2 */ /* 0x0002220008000100 */
[----:B------:R-:W-:Y:S01]  /*0900*/  NOP ;  /* 0x0000000000007918 */ /* 0x000fe20000000000 */
[----:B------:R-:W-:-:S02]  /*0910*/  @P3 SEL R57, RZ, 0x1, P5 ;  /* 0x00000001ff393807 */ /* 0x000fc40002800000 */
[----:B------:R-:W-:Y:S02]  /*0920*/  SEL R23, R23, 0x2, P6 ;  /* 0x0000000217177807 */ /* 0x000fe40003000000 */
[----:B------:R-:W-:Y:S01]  /*0930*/  LOP3.LUT R57, R57, R0, RZ, 0xc0, !PT ;  /* 0x0000000039397212 */ /* 0x000fe200078ec0ff */
[----:B------:R1:W3:Y:S01]  /*0940*/  @!UP2 SYNCS.EXCH.64 URZ, [UR9+0x80], UR6 ;  /* 0x00008006093fa5b2 */ /* 0x0002e20008000100 */
[----:B------:R1:W4:Y:S01]  /*0950*/  @!UP3 SYNCS.EXCH.64 URZ, [UR9+0x88], UR6 ;  /* 0x00008806093fb5b2 */ /* 0x0003220008000100 */
[----:B------:R1:W0:Y:S01]  /*0960*/  @!UP4 SYNCS.EXCH.64 URZ, [UR9+0x90], UR6 ;  /* 0x00009006093fc5b2 */ /* 0x0002220008000100 */
[----:B------:R1:W0:Y:S01]  /*0970*/  @!UP5 SYNCS.EXCH.64 URZ, [UR9+0x98], UR6 ;  /* 0x00009806093fd5b2 */ /* 0x0002220008000100 */
[----:B------:R-:W-:Y:S01]  /*0980*/  NOP ;  /* 0x0000000000007918 */ /* 0x000fe20000000000 */
[----:B-12---:R-:W-:Y:S05]  /*0990*/  @!P2 BRA `(.L_x_3) ;  /* 0x000000000008a947 */ /* 0x006fea0003800000 */
[----:B0--34-:R-:W-:Y:S01]  /*09a0*/  UCGABAR_ARV ;  /* 0x00000000000079c7 */ /* 0x019fe20008000000 */
[----:B------:R-:W-:Y:S05]  /*09b0*/  BRA `(.L_x_4) ;  /* 0x0000000000047947 */ /* 0x000fea0003800000 */
.L_x_3:
[----:B0--34-:R-:W-:Y:S01]  /*09c0*/  NOP ;  /* 0x0000000000007918 */ /* 0x019fe20000000000 */
.L_x_4:
[----:B------:R-:W-:Y:S01]  /*09d0*/  ULDC.64 UR4, c[0x0][0x598] ;  /* 0x0001660000047ab9 */ /* 0x000fe20000000a00 */
[----:B------:R-:W-:Y:S01]  /*09e0*/  ULDC.64 UR36, c[0x0][0x208] ;  /* 0x0000820000247ab9 */ /* 0x000fe20000000a00 */
[----:B------:R-:W-:-:S04]  /*09f0*/  ISETP.NE.U32.AND P0, PT, RZ, UR4, PT ;  /* 0x00000004ff007c0c */ /* 0x000fc8000bf05070 */
[----:B------:R-:W-:-:S13]  /*0a00*/  ISETP.NE.AND.EX P0, PT, RZ, UR5, PT, P0 ;  /* 0x00000005ff007c0c */ /* 0x000fda000bf05300 */
[----:B------:R-:W-:Y:S05]  /*0a10*/  @!P0 BRA `(.L_x_5) ;  /* 0x00000000001c8947 */ /* 0x000fea0003800000 */
[----:B------:R-:W0:Y:S02]  /*0a20*/  LDC.64 R2, c[0x0][0x598] ;  /* 0x00016600ff027b82 */ /* 0x000e240000000a00 */
[----:B0-----:R-:W2:Y:S02]  /*0a30*/  LDG.E.64 R2, desc[UR36][R2.64] ;  /* 0x0000002402027981 */ /* 0x001ea4000c1e1b00 */
[----:B--2---:R-:W-:-:S04]  /*0a40*/  ISETP.NE.U32.AND P0, PT, R2, RZ, PT ;  /* 0x000000ff0200720c */ /* 0x004fc80003f05070 */
[----:B------:R-:W-:-:S13]  /*0a50*/  ISETP.NE.AND.EX P0, PT, R3, RZ, PT, P0 ;  /* 0x000000ff0300720c */ /* 0x000fda0003f05300 */
[----:B------:R-:W-:Y:S05]  /*0a60*/  @!P0 BRA `(.L_x_5) ;  /* 0x0000000000088947 */ /* 0x000fea0003800000 */
[----:B------:R0:W5:Y:S01]  /*0a70*/  LD.E R58, desc[UR36][R2.64] ;  /* 0x00000024023a7980 */ /* 0x000162000c101900 */
[----:B------:R-:W-:Y:S05]  /*0a80*/  BRA `(.L_x_6) ;  /* 0x0000000000247947 */ /* 0x000fea0003800000 */
.L_x_5:
[----:B------:R-:W-:Y:S02]  /*0a90*/  ULDC.64 UR4, c[0x0][0x588] ;  /* 0x0001620000047ab9 */ /* 0x000fe40000000a00 */
[----:B------:R-:W-:-:S04]  /*0aa0*/  ISETP.NE.U32.AND P0, PT, RZ, UR4, PT ;  /* 0x00000004ff007c0c */ /* 0x000fc8000bf05070 */
[----:B------:R-:W-:-:S13]  /*0ab0*/  ISETP.NE.AND.EX P0, PT, RZ, UR5, PT, P0 ;  /* 0x00000005ff007c0c */ /* 0x000fda000bf05300 */
[----:B------:R-:W-:Y:S05]  /*0ac0*/  @!P0 BRA `(.L_x_7) ;  /* 0x00000000000c8947 */ /* 0x000fea0003800000 */
[----:B------:R-:W0:Y:S02]  /*0ad0*/  LDC.64 R58, c[0x0][0x588] ;  /* 0x00016200ff3a7b82 */ /* 0x000e240000000a00 */
[----:B0-----:R1:W5:Y:S01]  /*0ae0*/  LDG.E R58, desc[UR36][R58.64] ;  /* 0x000000243a3a7981 */ /* 0x001362000c1e1900 */
[----:B------:R-:W-:Y:S05]  /*0af0*/  BRA `(.L_x_6) ;  /* 0x0000000000087947 */ /* 0x000fea0003800000 */
.L_x_7:
[----:B------:R-:W-:Y:S02]  /*0b00*/  ULDC UR4, c[0x0][0x580] ;  /* 0x0001600000047ab9 */ /* 0x000fe40000000800 */
[----:B------:R-:W-:-:S07]  /*0b10*/  IMAD.U32 R58, RZ, RZ, UR4 ;  /* 0x00000004ff3a7e24 */ /* 0x000fce000f8e00ff */
.L_x_6:
[----:B------:R-:W-:Y:S02]  /*0b20*/  ULDC.64 UR4, c[0x0][0x5a0] ;  /* 0x0001680000047ab9 */ /* 0x000fe40000000a00 */
[----:B------:R-:W-:-:S04]  /*0b30*/  ISETP.NE.U32.AND P0, PT, RZ, UR4, PT ;  /* 0x00000004ff007c0c */ /* 0x000fc8000bf05070 */
[----:B------:R-:W-:-:S13]  /*0b40*/  ISETP.NE.AND.EX P0, PT, RZ, UR5, PT, P0 ;  /* 0x00000005ff007c0c */ /* 0x000fda000bf05300 */
[----:B------:R-:W-:Y:S05]  /*0b50*/  @!P0 BRA `(.L_x_8) ;  /* 0x00000000001c8947 */ /* 0x000fea0003800000 */
[----:B0-----:R-:W0:Y:S02]  /*0b60*/  LDC.64 R2, c[0x0][0x5a0] ;  /* 0x00016800ff027b82 */ /* 0x001e240000000a00 */
[----:B0-----:R-:W2:Y:S02]  /*0b70*/  LDG.E.64 R2, desc[UR36][R2.64] ;  /* 0x0000002402027981 */ /* 0x001ea4000c1e1b00 */
[----:B--2---:R-:W-:-:S04]  /*0b80*/  ISETP.NE.U32.AND P0, PT, R2, RZ, PT ;  /* 0x000000ff0200720c */ /* 0x004fc80003f05070 */
[----:B------:R-:W-:-:S13]  /*0b90*/  ISETP.NE.AND.EX P0, PT, R3, RZ, PT, P0 ;  /* 0x000000ff0300720c */ /* 0x000fda0003f05300 */
[----:B------:R-:W-:Y:S05]  /*0ba0*/  @!P0 BRA `(.L_x_8) ;  /* 0x0000000000088947 */ /* 0x000fea0003800000 */
[----:B-1----:R0:W5:Y:S01]  /*0bb0*/  LD.E R59, desc[UR36][R2.64] ;  /* 0x00000024023b7980 */ /* 0x002162000c101900 */
[----:B------:R-:W-:Y:S05]  /*0bc0*/  BRA `(.L_x_9) ;  /* 0x0000000000247947 */ /* 0x000fea0003800000 */
.L_x_8:
[----:B------:R-:W-:Y:S02]  /*0bd0*/  ULDC.64 UR4, c[0x0][0x590] ;  /* 0x0001640000047ab9 */ /* 0x000fe40000000a00 */
[----:B------:R-:W-:-:S04]  /*0be0*/  ISETP.NE.U32.AND P0, PT, RZ, UR4, PT ;  /* 0x00000004ff007c0c */ /* 0x000fc8000bf05070 */
[----:B------:R-:W-:-:S13]  /*0bf0*/  ISETP.NE.AND.EX P0, PT, RZ, UR5, PT, P0 ;  /* 0x00000005ff007c0c */ /* 0x000fda000bf05300 */
[----:B------:R-:W-:Y:S05]  /*0c00*/  @!P0 BRA `(.L_x_10) ;  /* 0x00000000000c8947 */ /* 0x000fea0003800000 */
[----:B0-----:R-:W1:Y:S02]  /*0c10*/  LDC.64 R2, c[0x0][0x590] ;  /* 0x00016400ff027b82 */ /* 0x001e640000000a00 */
[----:B-1----:R1:W5:Y:S01]  /*0c20*/  LDG.E R59, desc[UR36][R2.64] ;  /* 0x00000024023b7981 */ /* 0x002362000c1e1900 */
[----:B------:R-:W-:Y:S05]  /*0c30*/  BRA `(.L_x_9) ;  /* 0x0000000000087947 */ /* 0x000fea0003800000 */
.L_x_10:
[----:B------:R-:W-:Y:S02]  /*0c40*/  ULDC UR4, c[0x0][0x584] ;  /* 0x0001610000047ab9 */ /* 0x000fe40000000800 */
[----:B-1----:R-:W-:-:S07]  /*0c50*/  IMAD.U32 R59, RZ, RZ, UR4 ;  /* 0x00000004ff3b7e24 */ /* 0x002fce000f8e00ff */
.L_x_9:
[----:B01----:R-:W0:Y:S01]  /*0c60*/  LDC R2, c[0x0][0x65c] ;  /* 0x00019700ff027b82 */ /* 0x003e220000000800 */
[----:B------:R-:W-:Y:S01]  /*0c70*/  ULDC UR6, c[0x0][0x28c] ;  /* 0x0000a30000067ab9 */ /* 0x000fe20000000800 */
[----:B------:R-:W-:Y:S01]  /*0c80*/  ISETP.NE.AND P0, PT, R10, 0x2, PT ;  /* 0x000000020a00780c */ /* 0x000fe20003f05270 */
[----:B------:R-:W-:Y:S01]  /*0c90*/  UIADD3 UR6, UR6, 0x7f, URZ ;  /* 0x0000007f06067890 */ /* 0x000fe2000fffe03f */
[----:B------:R-:W-:Y:S01]  /*0ca0*/  IMAD.U32 R10, RZ, RZ, UR12 ;  /* 0x0000000cff0a7e24 */ /* 0x000fe2000f8e00ff */
[----:B------:R-:W-:Y:S01]  /*0cb0*/  UMOV UR38, URZ ;  /* 0x0000003f00267c82 */ /* 0x000fe20008000000 */
[----:B------:R-:W-:Y:S01]  /*0cc0*/  UMOV UR39, URZ ;  /* 0x0000003f00277c82 */ /* 0x000fe20008000000 */
[----:B------:R-:W-:Y:S01]  /*0cd0*/  USHF.R.S32.HI UR7, URZ, 0x1f, UR6 ;  /* 0x0000001f3f077899 */ /* 0x000fe20008011406 */
[----:B------:R-:W-:-:S03]  /*0ce0*/  ULDC.64 UR8, c[0x0][0x650] ;  /* 0x0001940000087ab9 */ /* 0x000fc60000000a00 */
[----:B------:R-:W-:-:S04]  /*0cf0*/  ULEA.HI UR7, UR7, UR6, URZ, 0x7 ;  /* 0x0000000607077291 */ /* 0x000fc8000f8f383f */
[----:B------:R-:W-:Y:S01]  /*0d00*/  USHF.R.S32.HI UR40, URZ, 0x7, UR7 ;  /* 0x000000073f287899 */ /* 0x000fe20008011407 */
[----:B0-----:R-:W-:-:S13]  /*0d10*/  ISETP.NE.AND P1, PT, R2, 0x1, PT ;  /* 0x000000010200780c */ /* 0x001fda0003f25270 */
[----:B------:R-:W0:Y:S01]  /*0d20*/  @P1 LDC R17, c[0x0][0x10] ;  /* 0x00000400ff111b82 */ /* 0x000e220000000800 */
[----:B------:R-:W-:Y:S02]  /*0d30*/  @P1 IMAD.MOV.U32 R7, RZ, RZ, RZ ;  /* 0x000000ffff071224 */ /* 0x000fe400078e00ff */
[----:B------:R-:W-:-:S05]  /*0d40*/  @P1 IMAD.MOV.U32 R11, RZ, RZ, RZ ;  /* 0x000000ffff0b1224 */ /* 0x000fca00078e00ff */
[----:B------:R-:W1:Y:S01]  /*0d50*/  @!P1 LDC R3, c[0x0][0xc] ;  /* 0x00000300ff039b82 */ /* 0x000e620000000800 */
[----:B------:R-:W-:Y:S01]  /*0d60*/  ULDC UR4, c[0x0][0xc] ;  /* 0x0000030000047ab9 */ /* 0x000fe20000000800 */
[----:B------:R-:W-:Y:S02]  /*0d70*/  ULDC UR5, c[0x0][0x10] ;  /* 0x0000040000057ab9 */ /* 0x000fe40000000800 */
[----:B------:R-:W-:-:S04]  /*0d80*/  UIMAD.WIDE.U32 UR4, UR4, UR5, URZ ;  /* 0x00000005040472a5 */ /* 0x000fc8000f8e003f */
[----:B------:R-:W2:Y:S01]  /*0d90*/  LDC R0, c[0x0][0x14] ;  /* 0x00000500ff007b82 */ /* 0x000ea20000000800 */
[----:B0-----:R-:W-:-:S04]  /*0da0*/  @P1 IMAD.WIDE.U32 R16, R17, UR12, R6 ;  /* 0x0000000c11101c25 */ /* 0x001fc8000f8e0006 */
[----:B------:R-:W-:Y:S02]  /*0db0*/  @P1 IMAD.IADD R17, R17, 0x1, R11 ;  /* 0x0000000111111824 */ /* 0x000fe400078e020b */
[----:B------:R-:W-:Y:S02]  /*0dc0*/  IMAD.MOV.U32 R11, RZ, RZ, RZ ;  /* 0x000000ffff0b7224 */ /* 0x000fe400078e00ff */
[----:B-1----:R-:W-:-:S04]  /*0dd0*/  @!P1 IMAD.WIDE.U32 R10, R6, R3, R10 ;  /* 0x00000003060a9225 */ /* 0x002fc800078e000a */
[----:B------:R-:W-:Y:S02]  /*0de0*/  @!P1 IMAD.MOV.U32 R16, RZ, RZ, R10 ;  /* 0x000000ffff109224 */ /* 0x000fe400078e000a */
[----:B--2---:R-:W-:-:S04]  /*0df0*/  IMAD.WIDE.U32 R12, R0, UR4, RZ ;  /* 0x00000004000c7c25 */ /* 0x004fc8000f8e00ff */
[----:B------:R-:W-:Y:S01]  /*0e00*/  IMAD R3, R0, UR5, RZ ;  /* 0x0000000500037c24 */ /* 0x000fe2000f8e02ff */
[----:B------:R0:W-:Y:S01]  /*0e10*/  STL.64 [R1], R12 ;  /* 0x0000000c01007387 */ /* 0x0001e20000100a00 */
[----:B------:R-:W-:Y:S02]  /*0e20*/  @!P1 IMAD.MOV.U32 R17, RZ, RZ, R11 ;  /* 0x000000ffff119224 */ /* 0x000fe400078e000b */
[----:B------:R-:W-:Y:S01]  /*0e30*/  IMAD.IADD R0, R13, 0x1, R3 ;  /* 0x000000010d007824 */ /* 0x000fe200078e0203 */
[----:B------:R-:W-:Y:S06]  /*0e40*/  @P0 BRA `(.L_x_11) ;  /* 0x0000000000280947 */ /* 0x000fec0003800000 */
[----:B------:R-:W-:Y:S01]  /*0e50*/  UIMAD.WIDE.U32 UR4, UR40, 0x24924925, URZ ;  /* 0x24924925280478a5 */ /* 0x000fe2000f8e003f */
[----:B------:R-:W-:Y:S01]  /*0e60*/  IADD3 R16, P0, R16, R12, RZ ;  /* 0x0000000c10107210 */ /* 0x000fe20007f1e0ff */
[----:B------:R-:W-:Y:S02]  /*0e70*/  UISETP.GE.U32.AND UP0, UPT, UR40, 0x7, UPT ;  /* 0x000000072800788c */ /* 0x000fe4000bf06070 */
[----:B------:R-:W-:Y:S02]  /*0e80*/  UIADD3 UR4, -UR5, UR40, URZ ;  /* 0x0000002805047290 */ /* 0x000fe4000fffe13f */
[----:B------:R-:W-:Y:S01]  /*0e90*/  IMAD.X R17, R0, 0x1, R17, P0 ;  /* 0x0000000100117824 */ /* 0x000fe200000e0611 */
[----:B------:R-:W-:Y:S01]  /*0ea0*/  UMOV UR39, URZ ;  /* 0x0000003f00277c82 */ /* 0x000fe20008000000 */
[----:B------:R-:W-:-:S04]  /*0eb0*/  ULEA.HI UR4, UR4, UR5, URZ, 0x1f ;  /* 0x0000000504047291 */ /* 0x000fc8000f8ff83f */
[----:B------:R-:W-:-:S04]  /*0ec0*/  USHF.R.U32.HI UR4, URZ, 0x2, UR4 ;  /* 0x000000023f047899 */ /* 0x000fc80008011604 */
[----:B------:R-:W-:Y:S02]  /*0ed0*/  @UP0 ULOP3.LUT UR39, UR4, 0x1, URZ, 0xc0, !UPT ;  /* 0x0000000104270892 */ /* 0x000fe4000f8ec03f */
[----:B------:R-:W-:-:S12]  /*0ee0*/  UIMAD UR38, UR4, -0x7, UR40 ;  /* 0xfffffff9042678a4 */ /* 0x000fd8000f8e0228 */
.L_x_11:
[----:B------:R-:W-:Y:S01]  /*0ef0*/  ISETP.GE.U32.AND P0, PT, R16, UR8, PT ;  /* 0x0000000810007c0c */ /* 0x000fe2000bf06070 */
[----:B------:R-:W-:Y:S01]  /*0f00*/  IMAD.MOV.U32 R22, RZ, RZ, -0x1 ;  /* 0xffffffffff167424 */ /* 0x000fe200078e00ff */
[----:B------:R-:W-:Y:S01]  /*0f10*/  PRMT R3, RZ, 0x7610, R3 ;  /* 0x00007610ff037816 */ /* 0x000fe20000000003 */
[----:B------:R-:W-:Y:S01]  /*0f20*/  IMAD.MOV.U32 R18, RZ, RZ, -0x1 ;  /* 0xffffffffff127424 */ /* 0x000fe200078e00ff */
[----:B------:R-:W-:Y:S01]  /*0f30*/  ISETP.GE.U32.AND.EX P0, PT, R17, UR9, PT, P0 ;  /* 0x0000000911007c0c */ /* 0x000fe2000bf06100 */
[----:B------:R-:W-:-:S12]  /*0f40*/  IMAD.MOV.U32 R19, RZ, RZ, -0x1 ;  /* 0xffffffffff137424 */ /* 0x000fd800078e00ff */
[----:B------:R-:W-:Y:S05]  /*0f50*/  @P0 BRA `(.L_x_12) ;  /* 0x0000000400280947 */ /* 0x000fea0003800000 */
[----:B------:R-:W1:Y:S01]  /*0f60*/  LDC.64 R26, c[0x0][0x628] ;  /* 0x00018a00ff1a7b82 */ /* 0x000e620000000a00 */
[----:B------:R-:W-:Y:S02]  /*0f70*/  IMAD.MOV.U32 R10, RZ, RZ, R16 ;  /* 0x000000ffff0a7224 */ /* 0x000fe400078e0010 */
[----:B------:R-:W-:-:S05]  /*0f80*/  IMAD.MOV.U32 R11, RZ, RZ, R17 ;  /* 0x000000ffff0b7224 */ /* 0x000fca00078e0011 */
[----:B------:R-:W2:Y:S08]  /*0f90*/  LDC R18, c[0x0][0x630] ;  /* 0x00018c00ff127b82 */ /* 0x000eb00000000800 */
[----:B------:R-:W3:Y:S01]  /*0fa0*/  LDC.64 R28, c[0x0][0x620] ;  /* 0x00018800ff1c7b82 */ /* 0x000ee20000000a00 */
[----:B-1----:R-:W-:-:S04]  /*0fb0*/  ISETP.NE.U32.AND P0, PT, R26, RZ, PT ;  /* 0x000000ff1a00720c */ /* 0x002fc80003f05070 */
[----:B------:R-:W-:-:S13]  /*0fc0*/  ISETP.NE.AND.EX P0, PT, R27, RZ, PT, P0 ;  /* 0x000000ff1b00720c */ /* 0x000fda0003f05300 */
[----:B--23--:R-:W-:Y:S05]  /*0fd0*/  @!P0 BRA `(.L_x_13) ;  /* 0x0000000000288947 */ /* 0x00cfea0003800000 */
[----:B------:R-:W1:Y:S02]  /*0fe0*/  LDC R3, c[0x0][0x634] ;  /* 0x00018d00ff037b82 */ /* 0x000e640000000800 */
[----:B-1----:R-:W-:-:S05]  /*0ff0*/  IADD3 R3, P0, R16, R3, RZ ;  /* 0x0000000310037210 */ /* 0x002fca0007f1e0ff */
[----:B------:R-:W-:-:S04]  /*1000*/  IMAD.X R19, RZ, RZ, R17, P0 ;  /* 0x000000ffff137224 */ /* 0x000fc800000e0611 */
[----:B------:R-:W-:-:S04]  /*1010*/  IMAD.WIDE.U32 R10, R19, R26, RZ ;  /* 0x0000001a130a7225 */ /* 0x000fc800078e00ff */
[----:B0-----:R-:W-:-:S04]  /*1020*/  IMAD.WIDE.U32 R12, P0, R3, R27, R10 ;  /* 0x0000001b030c7225 */ /* 0x001fc8000780000a */
[----:B------:R-:W-:-:S04]  /*1030*/  IMAD.WIDE.U32 R10, R3, R26, RZ ;  /* 0x0000001a030a7225 */ /* 0x000fc800078e00ff */
[----:B------:R-:W-:Y:S01]  /*1040*/  IMAD.X R15, RZ, RZ, RZ, P0 ;  /* 0x000000ffff0f7224 */ /* 0x000fe200000e06ff */
[----:B------:R-:W-:Y:S01]  /*1050*/  IADD3 RZ, P0, R11, R12, RZ ;  /* 0x0000000c0bff7210 */ /* 0x000fe20007f1e0ff */
[----:B------:R-:W-:-:S04]  /*1060*/  IMAD.MOV.U32 R14, RZ, RZ, R13 ;  /* 0x000000ffff0e7224 */ /* 0x000fc800078e000d */
[----:B------:R-:W-:-:S08]  /*1070*/  IMAD.WIDE.U32.X R10, R19, R27, R14, P0 ;  /* 0x0000001b130a7225 */ /* 0x000fd000000e040e */
.L_x_13:
[----:B------:R-:W1:Y:S01]  /*1080*/  LDC.64 R32, c[0x0][0x640] ;  /* 0x00019000ff207b82 */ /* 0x000e620000000a00 */
[-CC-:B------:R-:W-:Y:S02]  /*1090*/  SHF.R.U64 R30, R10, R18.reuse, R11.reuse ;  /* 0x000000120a1e7219 */ /* 0x180fe4000000120b */
[----:B------:R-:W-:Y:S02]  /*10a0*/  SHF.R.U32.HI R3, RZ, R18, R11 ;  /* 0x00000012ff037219 */ /* 0x000fe4000001160b */
[----:B0-----:R-:W-:-:S03]  /*10b0*/  IADD3 R13, P0, RZ, -R30, RZ ;  /* 0x8000001eff0d7210 */ /* 0x001fc60007f1e0ff */
[----:B------:R-:W0:Y:S02]  /*10c0*/  LDC R14, c[0x0][0x618] ;  /* 0x00018600ff0e7b82 */ /* 0x000e240000000800 */
[----:B------:R-:W-:Y:S02]  /*10d0*/  IMAD.X R3, RZ, RZ, ~R3, P0 ;  /* 0x000000ffff037224 */ /* 0x000fe400000e0e03 */
[----:B------:R-:W-:-:S04]  /*10e0*/  IMAD.WIDE.U32 R10, R13, R28, R16 ;  /* 0x0000001c0d0a7225 */ /* 0x000fc800078e0010 */
[----:B------:R-:W2:Y:S01]  /*10f0*/  LDC R15, c[0x0][0x608] ;  /* 0x00018200ff0f7b82 */ /* 0x000ea20000000800 */
[----:B------:R-:W-:Y:S02]  /*1100*/  IMAD R12, R3, R28, RZ ;  /* 0x0000001c030c7224 */ /* 0x000fe400078e02ff */
[----:B------:R-:W-:Y:S02]  /*1110*/  IMAD.MOV.U32 R28, RZ, RZ, 0x1 ;  /* 0x00000001ff1c7424 */ /* 0x000fe400078e00ff */
[----:B------:R-:W-:Y:S02]  /*1120*/  IMAD R3, R13, R29, R12 ;  /* 0x0000001d0d037224 */ /* 0x000fe400078e020c */
[----:B------:R-:W-:Y:S01]  /*1130*/  IMAD.MOV.U32 R12, RZ, RZ, -0x1 ;  /* 0xffffffffff0c7424 */ /* 0x000fe200078e00ff */
[----:B------:R-:W3:Y:S01]  /*1140*/  LDC R31, c[0x0][0x658] ;  /* 0x00019600ff1f7b82 */ /* 0x000ee20000000800 */
[----:B------:R-:W-:Y:S01]  /*1150*/  IMAD.IADD R3, R11, 0x1, R3 ;  /* 0x000000010b037824 */ /* 0x000fe200078e0203 */
[----:B-1----:R-:W-:-:S04]  /*1160*/  ISETP.NE.U32.AND P0, PT, R32, RZ, PT ;  /* 0x000000ff2000720c */ /* 0x002fc80003f05070 */
[----:B------:R-:W-:Y:S02]  /*1170*/  ISETP.NE.AND.EX P0, PT, R33, RZ, PT, P0 ;  /* 0x000000ff2100720c */ /* 0x000fe40003f05300 */
[----:B------:R-:W1:Y:S01]  /*1180*/  LDC R24, c[0x0][0x600] ;  /* 0x00018000ff187b82 */ /* 0x000e620000000800 */
[-CC-:B0-----:R-:W-:Y:S02]  /*1190*/  SHF.R.U64 R27, R10, R14.reuse, R3.reuse ;  /* 0x0000000e0a1b7219 */ /* 0x181fe40000001203 */
[----:B------:R-:W-:-:S05]  /*11a0*/  SHF.R.U32.HI R10, RZ, R14, R3 ;  /* 0x0000000eff0a7219 */ /* 0x000fca0000011603 */
[----:B------:R-:W0:Y:S01]  /*11b0*/  LDC R22, c[0x0][0x648] ;  /* 0x00019200ff167b82 */ /* 0x000e220000000800 */
[-CC-:B--2---:R-:W-:Y:S02]  /*11c0*/  SHF.R.U64 R35, R27, R15.reuse, R10.reuse ;  /* 0x0000000f1b237219 */ /* 0x184fe4000000120a */
[----:B------:R-:W-:-:S05]  /*11d0*/  SHF.R.U32.HI R10, RZ, R15, R10 ;  /* 0x0000000fff0a7219 */ /* 0x000fca000001160a */
[----:B------:R-:W2:Y:S01]  /*11e0*/  LDC R26, c[0x0][0x638] ;  /* 0x00018e00ff1a7b82 */ /* 0x000ea20000000800 */
[-CC-:B---3--:R-:W-:Y:S02]  /*11f0*/  SHF.R.U64 R34, R35, R31.reuse, R10.reuse ;  /* 0x0000001f23227219 */ /* 0x188fe4000000120a */
[-C--:B------:R-:W-:Y:S02]  /*1200*/  SHF.L.U32 R3, R12, R31.reuse, RZ ;  /* 0x0000001f0c037219 */ /* 0x080fe400000006ff */
[----:B------:R-:W-:Y:S01]  /*1210*/  SHF.R.U32.HI R11, RZ, R31, R10 ;  /* 0x0000001fff0b7219 */ /* 0x000fe2000001160a */
[----:B------:R-:W-:Y:S01]  /*1220*/  IMAD.MOV.U32 R10, RZ, RZ, R34 ;  /* 0x000000ffff0a7224 */ /* 0x000fe200078e0022 */
[----:B------:R-:W-:Y:S01]  /*1230*/  LOP3.LUT R18, RZ, R3, RZ, 0x33, !PT ;  /* 0x00000003ff127212 */ /* 0x000fe200078e33ff */
[----:B------:R-:W3:Y:S01]  /*1240*/  LDC R29, c[0x0][0x610] ;  /* 0x00018400ff1d7b82 */ /* 0x000ee20000000800 */
[----:B------:R-:W-:Y:S05]  /*1250*/  @!P0 BRA `(.L_x_14) ;  /* 0x0000000000288947 */ /* 0x000fea0003800000 */
[----:B------:R-:W4:Y:S02]  /*1260*/  LDC R3, c[0x0][0x64c] ;  /* 0x00019300ff037b82 */ /* 0x000f240000000800 */
[----:B----4-:R-:W-:-:S05]  /*1270*/  IADD3 R3, P0, R34, R3, RZ ;  /* 0x0000000322037210 */ /* 0x010fca0007f1e0ff */
[----:B------:R-:W-:-:S04]  /*1280*/  IMAD.X R19, RZ, RZ, R11, P0 ;  /* 0x000000ffff137224 */ /* 0x000fc800000e060b */
[----:B------:R-:W-:-:S04]  /*1290*/  IMAD.WIDE.U32 R10, R19, R32, RZ ;  /* 0x00000020130a7225 */ /* 0x000fc800078e00ff */
[----:B------:R-:W-:-:S04]  /*12a0*/  IMAD.WIDE.U32 R12, P0, R3, R33, R10 ;  /* 0x00000021030c7225 */ /* 0x000fc8000780000a */
[----:B------:R-:W-:-:S04]  /*12b0*/  IMAD.WIDE.U32 R10, R3, R32, RZ ;  /* 0x00000020030a7225 */ /* 0x000fc800078e00ff */
[----:B------:R-:W-:Y:S01]  /*12c0*/  IMAD.X R15, RZ, RZ, RZ, P0 ;  /* 0x000000ffff0f7224 */ /* 0x000fe200000e06ff */
[----:B------:R-:W-:Y:S01]  /*12d0*/  IADD3 RZ, P0, R11, R12, RZ ;  /* 0x0000000c0bff7210 */ /* 0x000fe20007f1e0ff */
[----:B------:R-:W-:-:S04]  /*12e0*/  IMAD.MOV.U32 R14, RZ, RZ, R13 ;  /* 0x000000ffff0e7224 */ /* 0x000fc800078e000d */
[----:B------:R-:W-:-:S08]  /*12f0*/  IMAD.WIDE.U32.X R10, R19, R33, R14, P0 ;  /* 0x00000021130a7225 */ /* 0x000fd000000e040e */
.L_x_14:
[----:B0-----:R-:W-:Y:S01]  /*1300*/  SHF.R.U64 R7, R10, R22, R11 ;  /* 0x000000160a077219 */ /* 0x001fe2000000120b */
[----:B-1----:R-:W-:Y:S01]  /*1310*/  VIADD R10, R24, 0xffffffff ;  /* 0xffffffff180a7836 */ /* 0x002fe20000000000 */
[----:B------:R-:W-:Y:S01]  /*1320*/  SHF.L.U32 R3, R28, R31, RZ ;  /* 0x0000001f1c037219 */ /* 0x000fe200000006ff */
[----:B------:R-:W-:Y:S01]  /*1330*/  @P1 IMAD R21, R25, R20, R6 ;  /* 0x0000001419151224 */ /* 0x000fe200078e0206 */
[----:B------:R-:W-:Y:S01]  /*1340*/  LOP3.LUT R18, R35, R18, RZ, 0xc0, !PT ;  /* 0x0000001223127212 */ /* 0x000fe200078ec0ff */
[----:B------:R-:W-:Y:S02]  /*1350*/  IMAD.MOV R11, RZ, RZ, -R7 ;  /* 0x000000ffff0b7224 */ /* 0x000fe400078e0a07 */
[----:B------:R-:W-:Y:S02]  /*1360*/  IMAD.MOV.U32 R6, RZ, RZ, 0x1 ;  /* 0x00000001ff067424 */ /* 0x000fe400078e00ff */
[----:B------:R-:W-:Y:S01]  /*1370*/  IMAD R18, R3, R7, R18 ;  /* 0x0000000703127224 */ /* 0x000fe200078e0212 */
[----:B------:R-:W-:Y:S01]  /*1380*/  LOP3.LUT R7, R27, R10, RZ, 0xc0, !PT ;  /* 0x0000000a1b077212 */ /* 0x000fe200078ec0ff */
[----:B--2---:R-:W-:-:S02]  /*1390*/  IMAD R3, R11, R26, R34 ;  /* 0x0000001a0b037224 */ /* 0x004fc400078e0222 */
[----:B---3--:R-:W-:Y:S02]  /*13a0*/  IMAD R22, R18, R29, R21 ;  /* 0x0000001d12167224 */ /* 0x008fe400078e0215 */
[----:B------:R-:W-:Y:S01]  /*13b0*/  IMAD R7, R3, R24, R7 ;  /* 0x0000001803077224 */ /* 0x000fe200078e0207 */
[----:B------:R-:W-:Y:S01]  /*13c0*/  PRMT R3, R6, 0x7610, R3 ;  /* 0x0000761006037816 */ /* 0x000fe20000000003 */
[----:B------:R-:W-:-:S03]  /*13d0*/  IMAD.MOV.U32 R19, RZ, RZ, R30 ;  /* 0x000000ffff137224 */ /* 0x000fc600078e001e */
[----:B------:R-:W-:Y:S02]  /*13e0*/  SEL R18, R7, R22, !P1 ;  /* 0x0000001607127207 */ /* 0x000fe40004800000 */
[----:B------:R-:W-:-:S07]  /*13f0*/  SEL R22, R22, R7, !P1 ;  /* 0x0000000716167207 */ /* 0x000fce0004800000 */
.L_x_12:
[----:B------:R-:W-:Y:S05]  /*1400*/  @!P2 BRA `(.L_x_15) ;  /* 0x00000000000ca947 */ /* 0x000fea0003800000 */
[----:B------:R-:W-:Y:S01]  /*1410*/  UCGABAR_WAIT ;  /* 0x0000000000007dc7 */ /* 0x000fe20008000000 */
[----:B------:R-:W-:Y:S01]  /*1420*/  CCTL.IVALL ;  /* 0x00000000ff00798f */ /* 0x000fe20002000000 */
[----:B------:R-:W-:Y:S05]  /*1430*/  BRA `(.L_x_16) ;  /* 0x0000000000047947 */ /* 0x000fea0003800000 */
.L_x_15:
[----:B------:R-:W-:Y:S06]  /*1440*/  BAR.SYNC.DEFER_BLOCKING 0x0 ;  /* 0x0000000000007b1d */ /* 0x000fec0000010000 */
.L_x_16:
[----:B------:R-:W-:Y:S05]  /*1450*/  @!P4 BRA `(.L_x_17) ;  /* 0x0000003800f8c947 */ /* 0x000fea0003800000 */
[----:B------:R-:W-:-:S13]  /*1460*/  ISETP.GT.U32.AND P0, PT, R36, 0x1, PT ;  /* 0x000000012400780c */ /* 0x000fda0003f04070 */
[----:B------:R-:W-:Y:S05]  /*1470*/  @P0 EXIT ;  /* 0x000000000000094d */ /* 0x000fea0003800000 */
.L_x_18:
[----:B------:R-:W-:-:S08]  /*1480*/  NOP ;  /* 0x0000000000007918 */ /* 0x000fd00000000000 */
[----:B------:R-:W1:Y:S02]  /*1490*/  USETMAXREG.TRY_ALLOC.CTAPOOL UP0, 0xe8 ;  /* 0x000000e8000079c8 */ /* 0x000e640008000600 */
[----:B-1----:R-:W-:-:S13]  /*14a0*/  PLOP3.LUT P0, PT, PT, PT, UP0, 0x80, 0x0 ;  /* 0x000000000000781c */ /* 0x002fda0003f0f008 */
[----:B------:R-:W-:Y:S05]  /*14b0*/  @!P0 BRA `(.L_x_18) ;  /* 0xfffffffc00f08947 */ /* 0x000fea000383ffff */
[----:B------:R-:W-:-:S13]  /*14c0*/  LOP3.LUT P0, RZ, R3, 0xff, RZ, 0xc0, !PT ;  /* 0x000000ff03ff7812 */ /* 0x000fda000780c0ff */
[----:B------:R-:W-:Y:S05]  /*14d0*/  @!P0 EXIT ;  /* 0x000000000000894d */ /* 0x000fea0003800000 */
[----:B------:R-:W2:Y:S01]  /*14e0*/  LDL.64 R6, [R1] ;  /* 0x0000000001067983 */ /* 0x000ea20000100a00 */
[CC--:B------:R-:W-:Y:S01]  /*14f0*/  LEA.HI R3, R8.reuse, R5.reuse, RZ, 0x2 ;  /* 0x0000000508037211 */ /* 0x0c0fe200078f10ff */
[----:B------:R-:W1:Y:S01]  /*1500*/  S2UR UR4, SR_CgaCtaId ;  /* 0x00000000000479c3 */ /* 0x000e620000008800 */
[----:B------:R-:W-:Y:S01]  /*1510*/  LEA.HI R8, R8, R5, RZ, 0x5 ;  /* 0x0000000508087211 */ /* 0x000fe200078f28ff */
[----:B------:R-:W-:Y:S01]  /*1520*/  UMOV UR41, 0x400 ;  /* 0x0000040000297882 */ /* 0x000fe20000000000 */
[----:B------:R-:W-:Y:S01]  /*1530*/  LOP3.LUT R4, R3, 0xfffffffc, RZ, 0xc0, !PT ;  /* 0xfffffffc03047812 */ /* 0x000fe200078ec0ff */
[----:B------:R-:W-:Y:S01]  /*1540*/  UISETP.LT.AND UP0, UPT, UR40, 0x1, UPT ;  /* 0x000000012800788c */ /* 0x000fe2000bf01270 */
[--C-:B------:R-:W-:Y:S01]  /*1550*/  SHF.R.S32.HI R60, RZ, 0x2, R3.reuse ;  /* 0x00000002ff3c7819 */ /* 0x100fe20000011403 */
[----:B------:R-:W-:Y:S01]  /*1560*/  UIADD3 UR5, UR43, -0x1, URZ ;  /* 0xffffffff2b057890 */ /* 0x000fe2000fffe03f */
[----:B------:R-:W-:Y:S01]  /*1570*/  SHF.R.S32.HI R3, RZ, 0x1f, R3 ;  /* 0x0000001fff037819 */ /* 0x000fe20000011403 */
[----:B------:R-:W3:Y:S01]  /*1580*/  LDC R66, c[0x0][0x658] ;  /* 0x00019600ff427b82 */ /* 0x000ee20000000800 */
[----:B------:R-:W-:Y:S01]  /*1590*/  USEL UR42, UR40, 0x1, UP0 ;  /* 0x00000001282a7887 */ /* 0x000fe20008000000 */
[----:B------:R-:W-:Y:S01]  /*15a0*/  IMAD.IADD R4, R5, 0x1, -R4 ;  /* 0x0000000105047824 */ /* 0x000fe200078e0a04 */
[----:B------:R-:W-:Y:S01]  /*15b0*/  LEA.HI R3, R3, R60, RZ, 0x3 ;  /* 0x0000003c03037211 */ /* 0x000fe200078f18ff */
[----:B------:R-:W-:Y:S01]  /*15c0*/  UISETP.NE.AND UP0, UPT, UR5, URZ, UPT ;  /* 0x0000003f0500728c */ /* 0x000fe2000bf05270 */
[----:B------:R-:W-:Y:S01]  /*15d0*/  IMAD.MOV.U32 R5, RZ, RZ, 0x1 ;  /* 0x00000001ff057424 */ /* 0x000fe200078e00ff */
[----:B------:R-:W-:Y:S01]  /*15e0*/  ULDC UR8, c[0x0][0x284] ;  /* 0x0000a10000087ab9 */ /* 0x000fe20000000800 */
[----:B------:R-:W-:Y:S01]  /*15f0*/  LOP3.LUT R3, R3, 0xfffffff8, RZ, 0xc0, !PT ;  /* 0xfffffff803037812 */ /* 0x000fe200078ec0ff */
[----:B------:R-:W4:Y:S01]  /*1600*/  LDC.64 R64, c[0x0][0x5c8] ;  /* 0x00017200ff407b82 */ /* 0x000f220000000a00 */
[----:B------:R-:W-:Y:S01]  /*1610*/  USEL UR7, URZ, 0x1, UP0 ;  /* 0x000000013f077887 */ /* 0x000fe20008000000 */
[----:B------:R-:W-:Y:S01]  /*1620*/  IMAD.SHL.U32 R62, R4, 0x2, RZ ;  /* 0x00000002043e7824 */ /* 0x000fe200078e00ff */
[----:B------:R-:W-:Y:S01]  /*1630*/  LOP3.LUT R74, R23, 0x1, RZ, 0xfc, !PT ;  /* 0x00000001174a7812 */ /* 0x000fe200078efcff */
[----:B------:R-:W-:Y:S01]  /*1640*/  IMAD.IADD R60, R60, 0x1, -R3 ;  /* 0x000000013c3c7824 */ /* 0x000fe200078e0a03 */
[----:B------:R-:W-:Y:S01]  /*1650*/  SHF.R.S32.HI R3, RZ, 0x5, R8 ;  /* 0x00000005ff037819 */ /* 0x000fe20000011408 */
[----:B------:R-:W-:Y:S01]  /*1660*/  USHF.L.U32 UR47, UR40, 0x1, URZ ;  /* 0x00000001282f7899 */ /* 0x000fe2000800063f */
[----:B------:R-:W-:Y:S01]  /*1670*/  IMAD.U32 R75, RZ, RZ, UR7 ;  /* 0x00000007ff4b7e24 */ /* 0x000fe2000f8e00ff */
[----:B------:R-:W0:Y:S01]  /*1680*/  LDC R67, c[0x0][0x288] ;  /* 0x0000a200ff437b82 */ /* 0x000e220000000800 */
[--C-:B------:R-:W-:Y:S01]  /*1690*/  SHF.R.S32.HI R61, RZ, 0x1f, R60.reuse ;  /* 0x0000001fff3d7819 */ /* 0x100fe2000001143c */
[----:B-1----:R-:W-:Y:S01]  /*16a0*/  ULEA UR41, UR4, UR41, 0x18 ;  /* 0x0000002904297291 */ /* 0x002fe2000f8ec03f */
[C---:B------:R-:W-:Y:S01]  /*16b0*/  IMAD R71, R3.reuse, -0x10, -R60 ;  /* 0xfffffff003477824 */ /* 0x040fe200078e0a3c */
[----:B------:R-:W-:Y:S01]  /*16c0*/  USHF.L.U32 UR4, UR5, 0x3, URZ ;  /* 0x0000000305047899 */ /* 0x000fe2000800063f */
[----:B------:R-:W-:Y:S01]  /*16d0*/  SHF.R.S32.HI R63, RZ, 0x1f, R62 ;  /* 0x0000001fff3f7819 */ /* 0x000fe2000001143e */
[----:B------:R-:W-:Y:S01]  /*16e0*/  IMAD.WIDE R60, R3, 0x10, R60 ;  /* 0x00000010033c7825 */ /* 0x000fe200078e023c */
[----:B------:R-:W-:Y:S01]  /*16f0*/  UIADD3 UR5, UR41, 0x180, URZ ;  /* 0x0000018029057890 */ /* 0x000fe2000fffe03f */
[----:B------:R-:W1:Y:S01]  /*1700*/  LDC R69, c[0x0][0x600] ;  /* 0x00018000ff457b82 */ /* 0x000e620000000800 */
[----:B------:R-:W-:Y:S01]  /*1710*/  UIADD3 UR6, UR41, 0x1c180, URZ ;  /* 0x0001c18029067890 */ /* 0x000fe2000fffe03f */
[----:B------:R-:W-:Y:S01]  /*1720*/  IMAD.MOV.U32 R3, RZ, RZ, -0x1 ;  /* 0xffffffffff037424 */ /* 0x000fe200078e00ff */
[----:B------:R-:W-:Y:S01]  /*1730*/  USHF.R.U32.HI UR5, URZ, 0x4, UR5 ;  /* 0x000000043f057899 */ /* 0x000fe20008011605 */
[----:B------:R-:W-:Y:S01]  /*1740*/  VIADD R71, R71, UR8 ;  /* 0x0000000847477c36 */ /* 0x000fe20008000000 */
[----:B------:R-:W-:-:S02]  /*1750*/  USHF.R.U32.HI UR6, URZ, 0x4, UR6 ;  /* 0x000000043f067899 */ /* 0x000fc40008011606 */
[-C--:B---3--:R-:W-:Y:S01]  /*1760*/  SHF.L.U32 R3, R3, R66.reuse, RZ ;  /* 0x0000004203037219 */ /* 0x088fe200000006ff */
[----:B------:R-:W-:Y:S01]  /*1770*/  UIADD3 UR48, UR41, 0x80, URZ ;  /* 0x0000008029307890 */ /* 0x000fe2000fffe03f */
[C---:B----4-:R-:W-:Y:S01]  /*1780*/  SHF.L.U64.HI R65, R64.reuse, 0x3, R65 ;  /* 0x0000000340417819 */ /* 0x050fe20000010241 */
[----:B------:R-:W-:Y:S01]  /*1790*/  ULOP3.LUT UR4, UR4, 0x8, URZ, 0xc0, !UPT ;  /* 0x0000000804047892 */ /* 0x000fe2000f8ec03f */
[----:B------:R-:W-:Y:S01]  /*17a0*/  SHF.L.U32 R66, R5, R66, RZ ;  /* 0x0000004205427219 */ /* 0x000fe200000006ff */
[----:B------:R-:W-:Y:S01]  /*17b0*/  ULOP3.LUT UR5, UR5, 0x3fff, URZ, 0xc0, !UPT ;  /* 0x00003fff05057892 */ /* 0x000fe2000f8ec03f */
[----:B------:R-:W-:Y:S01]  /*17c0*/  IMAD.SHL.U32 R64, R64, 0x8, RZ ;  /* 0x0000000840407824 */ /* 0x000fe200078e00ff */
[----:B------:R-:W-:Y:S01]  /*17d0*/  ULOP3.LUT UR6, UR6, 0x3fff, URZ, 0xc0, !UPT ;  /* 0x00003fff06067892 */ /* 0x000fe2000f8ec03f */
[----:B------:R-:W-:Y:S01]  /*17e0*/  LOP3.LUT R70, RZ, R3, RZ, 0x33, !PT ;  /* 0x00000003ff467212 */ /* 0x000fe200078e33ff */
[----:B0-----:R-:W-:Y:S01]  /*17f0*/  IMAD R67, R4, -0x2, R67 ;  /* 0xfffffffe04437824 */ /* 0x001fe200078e0243 */
[----:B------:R-:W-:-:S02]  /*1800*/  UIADD3 UR42, -UR42, UR40, URZ ;  /* 0x000000282a2a7290 */ /* 0x000fc4000fffe13f */
[----:B------:R-:W-:Y:S02]  /*1810*/  ULEA UR43, UR43, UR48, 0x3 ;  /* 0x000000302b2b7291 */ /* 0x000fe4000f8e183f */
[----:B------:R-:W-:Y:S02]  /*1820*/  ULOP3.LUT UR49, UR4, 0x8, URZ, 0x3c, !UPT ;  /* 0x0000000804317892 */ /* 0x000fe4000f8e3c3f */
[----:B------:R-:W-:Y:S01]  /*1830*/  ULOP3.LUT UR44, UR4, 0x18, URZ, 0x3c, !UPT ;  /* 0x00000018042c7892 */ /* 0x000fe2000f8e3c3f */
[----:B-1----:R-:W-:Y:S01]  /*1840*/  VIADD R69, R69, 0xffffffff ;  /* 0xffffffff45457836 */ /* 0x002fe20000000000 */
[----:B------:R-:W-:Y:S02]  /*1850*/  ULOP3.LUT UR45, UR5, 0x10000, URZ, 0xfc, !UPT ;  /* 0x00010000052d7892 */ /* 0x000fe4000f8efc3f */
[----:B------:R-:W-:Y:S01]  /*1860*/  ULOP3.LUT UR46, UR6, 0x10000, URZ, 0xfc, !UPT ;  /* 0x00010000062e7892 */ /* 0x000fe2000f8efc3f */
[----:B--2---:R-:W-:-:S11]  /*1870*/  SHF.L.U64.HI R68, R6, 0x1, R0 ;  /* 0x0000000106447819 */ /* 0x004fd60000010200 */
.L_x_104:
[----:B------:R-:W-:-:S04]  /*1880*/  SHF.L.U32 R0, R75, 0x1f, RZ ;  /* 0x0000001f4b007819 */ /* 0x000fc800000006ff */
[----:B------:R-:W0:Y:S02]  /*1890*/  SYNCS.PHASECHK.TRANS64.TRYWAIT P0, [UR43+-0x8], R0 ;  /* 0xfffff800ff0075a7 */ /* 0x000e24000800016b */
[----:B01-345:R-:W-:Y:S05]  /*18a0*/  @!P0 BRA `(.L_x_19) ;  /* 0x0000004800c88947 */ /* 0x03bfea0003800000 */
.L_x_129:
[----:B------:R-:W-:Y:S02]  /*18b0*/  ULDC UR4, c[0x0][0x28c] ;  /* 0x0000a30000047ab9 */ /* 0x000fe40000000800 */
[----:B------:R-:W-:-:S13]  /*18c0*/  ISETP.LT.AND P0, PT, RZ, UR4, PT ;  /* 0x00000004ff007c0c */ /* 0x000fda000bf01270 */
[----:B------:R-:W-:Y:S05]  /*18d0*/  @P0 BRA `(.L_x_20) ;  /* 0x0000000000400947 */ /* 0x000fea0003800000 */
[----:B0-----:R-:W-:Y:S01]  /*18e0*/  MOV R0, 0x0 ;  /* 0x0000000000007802 */ /* 0x001fe20000000f00 */
[----:B------:R-:W-:Y:S01]  /*18f0*/  ULDC.64 UR4, c[0x4][0x68] ;  /* 0x01001a0000047ab9 */ /* 0x000fe20000000a00 */
[----:B------:R-:W-:Y:S01]  /*1900*/  ULDC.64 UR6, c[0x4][0x8] ;  /* 0x0100020000067ab9 */ /* 0x000fe20000000a00 */
[----:B------:R-:W-:Y:S01]  /*1910*/  IMAD.U32 R4, RZ, RZ, UR4 ;  /* 0x00000004ff047e24 */ /* 0x000fe2000f8e00ff */
[----:B------:R0:W1:Y:S01]  /*1920*/  LDC.64 R14, c[0x4][R0] ;  /* 0x01000000000e7b82 */ /* 0x0000620000000a00 */
[----:B------:R-:W-:Y:S01]  /*1930*/  IMAD.U32 R5, RZ, RZ, UR5 ;  /* 0x00000005ff057e24 */ /* 0x000fe2000f8e00ff */
[----:B------:R-:W-:Y:S01]  /*1940*/  ULDC.64 UR4, c[0x4][0x70] ;  /* 0x01001c0000047ab9 */ /* 0x000fe20000000a00 */
[----:B------:R-:W-:Y:S02]  /*1950*/  IMAD.U32 R10, RZ, RZ, UR6 ;  /* 0x00000006ff0a7e24 */ /* 0x000fe4000f8e00ff */
[----:B------:R-:W-:Y:S02]  /*1960*/  IMAD.U32 R6, RZ, RZ, UR4 ;  /* 0x00000004ff067e24 */ /* 0x000fe4000f8e00ff */
[----:B------:R-:W-:-:S02]  /*1970*/  IMAD.U32 R7, RZ, RZ, UR5 ;  /* 0x00000005ff077e24 */ /* 0x000fc4000f8e00ff */
[----:B------:R-:W-:Y:S02]  /*1980*/  IMAD.U32 R11, RZ, RZ, UR7 ;  /* 0x00000007ff0b7e24 */ /* 0x000fe4000f8e00ff */
[----:B------:R-:W-:Y:S02]  /*1990*/  IMAD.MOV.U32 R8, RZ, RZ, 0x1e1 ;  /* 0x000001e1ff087424 */ /* 0x000fe400078e00ff */
[----:B------:R-:W-:Y:S02]  /*19a0*/  IMAD.MOV.U32 R12, RZ, RZ, 0x1 ;  /* 0x00000001ff0c7424 */ /* 0x000fe400078e00ff */
[----:B0-----:R-:W-:-:S07]  /*19b0*/  IMAD.MOV.U32 R13, RZ, RZ, RZ ;  /* 0x000000ffff0d7224 */ /* 0x001fce00078e00ff */
[----:B------:R-:W-:-:S07]  /*19c0*/  LEPC R20, `(.L_x_20) ;  /* 0x000000001014794e */ /* 0x000fce0000000000 */
[----:B-1---5:R-:W-:Y:S05]  /*19d0*/  CALL.ABS.NOINC R14 ;  /* 0x000000000e007343 */ /* 0x022fea0003c00000 */
.L_x_20:
[----:B------:R-:W-:-:S13]  /*19e0*/  ISETP.NE.AND P0, PT, R74, 0x3, PT ;  /* 0x000000034a00780c */ /* 0x000fda0003f05270 */
[----:B------:R-:W-:Y:S05]  /*19f0*/  @!P0 BRA `(.L_x_21) ;  /* 0x0000000000048947 */ /* 0x000fea0003800000 */
[----:B------:R-:W-:Y:S01]  /*1a00*/  BPT.TRAP 0x1 ;  /* 0x000000040000795c */ /* 0x000fe20000300000 */
.L_x_21:
[----:B0-----:R-:W-:Y:S02]  /*1a10*/  IMAD.U32 R3, RZ, RZ, UR38 ;  /* 0x00000026ff037e24 */ /* 0x001fe4000f8e00ff */
[----:B------:R-:W-:-:S03]  /*1a20*/  IMAD.U32 R0, RZ, RZ, UR39 ;  /* 0x00000027ff007e24 */ /* 0x000fc6000f8e00ff */
[----:B------:R-:W-:Y:S02]  /*1a30*/  LEA R3, R3, UR41, 0x3 ;  /* 0x0000002903037c11 */ /* 0x000fe4000f8e18ff */
[----:B------:R-:W-:-:S04]  /*1a40*/  SHF.L.U32 R0, R0, 0x1f, RZ ;  /* 0x0000001f00007819 */ /* 0x000fc800000006ff */
[----:B------:R0:W1:Y:S01]  /*1a50*/  SYNCS.PHASECHK.TRANS64.TRYWAIT P1, [R3+URZ], R0 ;  /* 0x00000000030075a7 */ /* 0x000062000802017f */
[----:B------:R-:W-:Y:S05]  /*1a60*/  @!P0 BRA `(.L_x_22) ;  /* 0x0000000000048947 */ /* 0x000fea0003800000 */
[----:B------:R-:W-:Y:S01]  /*1a70*/  BPT.TRAP 0x1 ;  /* 0x000000040000795c */ /* 0x000fe20000300000 */
.L_x_22:
[----:B-1----:R-:W-:Y:S05]  /*1a80*/  @P1 BRA `(.L_x_23) ;  /* 0x0000000000081947 */ /* 0x002fea0003800000 */
[----:B------:R-:W1:Y:S02]  /*1a90*/  SYNCS.PHASECHK.TRANS64.TRYWAIT P1, [R3+URZ], R0 ;  /* 0x00000000030075a7 */ /* 0x000e64000802017f */
[----:B-1----:R-:W-:Y:S05]  /*1aa0*/  @!P1 BRA `(.L_x_24) ;  /* 0x0000004800609947 */ /* 0x002fea0003800000 */
.L_x_23:
[----:B------:R-:W-:Y:S05]  /*1ab0*/  WARPSYNC.ALL ;  /* 0x0000000000007948 */ /* 0x000fea0003800000 */
[----:B------:R-:W-:Y:S01]  /*1ac0*/  ULEA UR8, UR38, UR45, 0xa ;  /* 0x0000002d26087291 */ /* 0x000fe2000f8e503f */
[----:B------:R-:W-:Y:S01]  /*1ad0*/  WARPGROUP.ARRIVE ;  /* 0x00000000000079c5 */ /* 0x000fe20000000000 */
[----:B------:R-:W-:Y:S01]  /*1ae0*/  ULEA UR9, UR38, UR46, 0xa ;  /* 0x0000002e26097291 */ /* 0x000fe2000f8e503f */
[----:B01----:R-:W-:Y:S01]  /*1af0*/  IMAD.U32 R0, RZ, RZ, UR42 ;  /* 0x0000002aff007e24 */ /* 0x003fe2000f8e00ff */
[----:B------:R-:W-:Y:S01]  /*1b00*/  UMOV UR5, 0x40000040 ;  /* 0x4000004000057882 */ /* 0x000fe20000000000 */
[----:B------:R-:W-:-:S02]  /*1b10*/  UMOV UR7, 0x40000040 ;  /* 0x4000004000077882 */ /* 0x000fc40000000000 */
[----:B------:R-:W-:Y:S01]  /*1b20*/  UMOV UR4, UR8 ;  /* 0x0000000800047c82 */ /* 0x000fe20008000000 */
[----:B------:R-:W-:Y:S01]  /*1b30*/  ISETP.GE.AND P1, PT, R0, 0x1, PT ;  /* 0x000000010000780c */ /* 0x000fe20003f26270 */
[----:B------:R-:W-:Y:S02]  /*1b40*/  UMOV UR6, UR9 ;  /* 0x0000000900067c82 */ /* 0x000fe40008000000 */
[----:B------:R-:W-:Y:S01]  /*1b50*/  HGMMA.64x64x16.F32 R24, gdesc[UR4], RZ, !UPT, gsb0 ;  /* 0x00e00000041879f0 */ /* 0x000fe2000c0008ff */
[----:B------:R-:W-:Y:S02]  /*1b60*/  UIADD3 UR4, UR8, 0x2, URZ ;  /* 0x0000000208047890 */ /* 0x000fe4000fffe03f */
[----:B------:R-:W-:Y:S01]  /*1b70*/  UIADD3 UR6, UR9, 0x2, URZ ;  /* 0x0000000209067890 */ /* 0x000fe2000fffe03f */
[----:B------:R-:W-:Y:S01]  /*1b80*/  UMOV UR5, 0x40000040 ;  /* 0x4000004000057882 */ /* 0x000fe20000000000 */
[----:B------:R-:W-:Y:S01]  /*1b90*/  UMOV UR7, 0x40000040 ;  /* 0x4000004000077882 */ /* 0x000fe20000000000 */
[----:B------:R-:W-:-:S02]  /*1ba0*/  WARPGROUP.DEPBAR.LE gsb0, 0x0 ;  /* 0x00008000000079c5 */ /* 0x000fc40000010000 */
[----:B------:R-:W-:-:S06]  /*1bb0*/  WARPGROUP.ARRIVE ;  /* 0x00000000000079c5 */ /* 0x000fcc0000000000 */
[----:B------:R-:W-:Y:S01]  /*1bc0*/  HGMMA.64x64x16.F32 R24, gdesc[UR4], R24, gsb0 ;  /* 0x00e00000041879f0 */ /* 0x000fe20008000818 */
[----:B------:R-:W-:Y:S02]  /*1bd0*/  UIADD3 UR4, UR8, 0x4, URZ ;  /* 0x0000000408047890 */ /* 0x000fe4000fffe03f */
[----:B------:R-:W-:Y:S01]  /*1be0*/  UIADD3 UR6, UR9, 0x4, URZ ;  /* 0x0000000409067890 */ /* 0x000fe2000fffe03f */
[----:B------:R-:W-:Y:S01]  /*1bf0*/  UMOV UR5, 0x40000040 ;  /* 0x4000004000057882 */ /* 0x000fe20000000000 */
[----:B------:R-:W-:Y:S01]  /*1c00*/  UMOV UR7, 0x40000040 ;  /* 0x4000004000077882 */ /* 0x000fe20000000000 */
[----:B------:R-:W-:Y:S02]  /*1c10*/  WARPGROUP.DEPBAR.LE gsb0, 0x0 ;  /* 0x00008000000079c5 */ /* 0x000fe40000010000 */
        /* <DEDUP_REMOVED lines=36> */
[----:B------:R-:W-:Y:S03]  /*1e60*/  HGMMA.64x64x16.F32 R24, gdesc[UR4], R24, gsb0 ;  /* 0x00e00000041879f0 */ /* 0x000fe60008000818 */
[----:B------:R-:W-:Y:S02]  /*1e70*/  WARPGROUP.DEPBAR.LE gsb0, 0x0 ;  /* 0x00008000000079c5 */ /* 0x000fe40000010000 */
[----:B------:R-:W-:Y:S05]  /*1e80*/  @!P1 BRA `(.L_x_25) ;  /* 0x0000000400849947 */ /* 0x000fea0003800000 */
[----:B------:R-:W-:Y:S01]  /*1e90*/  UIADD3 UR8, UR38, 0x1, URZ ;  /* 0x0000000126087890 */ /* 0x000fe2000fffe03f */
[----:B------:R-:W-:Y:S02]  /*1ea0*/  IMAD.U32 R0, RZ, RZ, UR42 ;  /* 0x0000002aff007e24 */ /* 0x000fe4000f8e00ff */
[----:B------:R-:W-:Y:S01]  /*1eb0*/  IMAD.U32 R3, RZ, RZ, UR38 ;  /* 0x00000026ff037e24 */ /* 0x000fe2000f8e00ff */
[----:B------:R-:W-:-:S04]  /*1ec0*/  UISETP.NE.AND UP0, UPT, UR8, 0x7, UPT ;  /* 0x000000070800788c */ /* 0x000fc8000bf05270 */
[----:B------:R-:W-:Y:S02]  /*1ed0*/  USEL UR4, URZ, 0x1, UP0 ;  /* 0x000000013f047887 */ /* 0x000fe40008000000 */
[----:B------:R-:W-:Y:S02]  /*1ee0*/  USEL UR8, UR8, URZ, UP0 ;  /* 0x0000003f08087287 */ /* 0x000fe40008000000 */
[----:B------:R-:W-:-:S06]  /*1ef0*/  ULOP3.LUT UR4, UR39, UR4, URZ, 0x3c, !UPT ;  /* 0x0000000427047292 */ /* 0x000fcc000f8e3c3f */
[----:B------:R-:W-:-:S07]  /*1f00*/  IMAD.U32 R6, RZ, RZ, UR4 ;  /* 0x00000004ff067e24 */ /* 0x000fce000f8e00ff */
.L_x_32:
[----:B------:R-:W-:Y:S05]  /*1f10*/  @!P0 BRA `(.L_x_26) ;  /* 0x0000000000048947 */ /* 0x000fea0003800000 */
[----:B------:R-:W-:Y:S01]  /*1f20*/  BPT.TRAP 0x1 ;  /* 0x000000040000795c */ /* 0x000fe20000300000 */
.L_x_26:
[----:B------:R-:W-:Y:S01]  /*1f30*/  ULEA UR4, UR8, UR41, 0x3 ;  /* 0x0000002908047291 */ /* 0x000fe2000f8e183f */
[----:B------:R-:W-:-:S08]  /*1f40*/  SHF.L.U32 R4, R6, 0x1f, RZ ;  /* 0x0000001f06047819 */ /* 0x000fd000000006ff */
[----:B------:R0:W1:Y:S01]  /*1f50*/  SYNCS.PHASECHK.TRANS64.TRYWAIT P1, [UR4], R4 ;  /* 0x00000004ff0075a7 */ /* 0x0000620008020144 */
[----:B------:R-:W-:Y:S05]  /*1f60*/  @!P0 BRA `(.L_x_27) ;  /* 0x0000000000048947 */ /* 0x000fea0003800000 */
[----:B------:R-:W-:Y:S01]  /*1f70*/  BPT.TRAP 0x1 ;  /* 0x000000040000795c */ /* 0x000fe20000300000 */
.L_x_27:
[----:B-1----:R-:W-:Y:S05]  /*1f80*/  @P1 BRA `(.L_x_28) ;  /* 0x0000000000081947 */ /* 0x002fea0003800000 */
[----:B------:R-:W1:Y:S02]  /*1f90*/  SYNCS.PHASECHK.TRANS64.TRYWAIT P1, [UR4], R4 ;  /* 0x00000004ff0075a7 */ /* 0x000e640008020144 */
[----:B-1----:R-:W-:Y:S05]  /*1fa0*/  @!P1 BRA `(.L_x_29) ;  /* 0x0000004400349947 */ /* 0x002fea0003800000 */
.L_x_28:
[----:B------:R-:W-:Y:S01]  /*1fb0*/  ULEA UR9, UR8, UR45, 0xa ;  /* 0x0000002d08097291 */ /* 0x000fe2000f8e503f */
[----:B------:R-:W-:Y:S01]  /*1fc0*/  WARPGROUP.ARRIVE ;  /* 0x00000000000079c5 */ /* 0x000fe20000000000 */
[----:B------:R-:W-:Y:S01]  /*1fd0*/  ULEA UR10, UR8, UR46, 0xa ;  /* 0x0000002e080a7291 */ /* 0x000fe2000f8e503f */
[----:B------:R-:W-:Y:S01]  /*1fe0*/  UMOV UR5, 0x40000040 ;  /* 0x4000004000057882 */ /* 0x000fe20000000000 */
[----:B------:R-:W-:-:S03]  /*1ff0*/  UMOV UR7, 0x40000040 ;  /* 0x4000004000077882 */ /* 0x000fc60000000000 */
[----:B------:R-:W-:Y:S02]  /*2000*/  UMOV UR4, UR9 ;  /* 0x0000000900047c82 */ /* 0x000fe40008000000 */
[----:B------:R-:W-:Y:S02]  /*2010*/  UMOV UR6, UR10 ;  /* 0x0000000a00067c82 */ /* 0x000fe40008000000 */
[----:B------:R-:W-:Y:S01]  /*2020*/  HGMMA.64x64x16.F32 R24, gdesc[UR4], R24, gsb0 ;  /* 0x00e00000041879f0 */ /* 0x000fe20008000818 */
        /* <DEDUP_REMOVED lines=51> */
[----:B------:R-:W-:Y:S01]  /*2360*/  BPT.TRAP 0x1 ;  /* 0x000000040000795c */ /* 0x000fe20000300000 */
.L_x_30:
[----:B------:R-:W-:-:S13]  /*2370*/  ISETP.NE.AND P1, PT, R57, RZ, PT ;  /* 0x000000ff3900720c */ /* 0x000fda0003f25270 */
[----:B01----:R-:W-:-:S05]  /*2380*/  @P1 LEA R4, R3, UR41, 0x3 ;  /* 0x0000002903041c11 */ /* 0x003fca000f8e18ff */
[----:B------:R-:W-:-:S05]  /*2390*/  @P1 VIADD R5, R4, 0x38 ;  /* 0x0000003804051836 */ /* 0x000fca0000000000 */
[----:B------:R-:W-:-:S04]  /*23a0*/  @P1 PRMT R5, R56, 0x654, R5 ;  /* 0x0000065438051816 */ /* 0x000fc80000000005 */
[----:B------:R0:W-:Y:S01]  /*23b0*/  @P1 SYNCS.ARRIVE.TRANS64.RED.A1T0 RZ, [R5+URZ], RZ ;  /* 0x000000ff05ff19a7 */ /* 0x0001e2000810043f */
[----:B------:R-:W-:-:S13]  /*23c0*/  ISETP.GT.U32.AND P1, PT, R23, 0x1, PT ;  /* 0x000000011700780c */ /* 0x000fda0003f24070 */
[----:B0-----:R-:W-:Y:S05]  /*23d0*/  @P1 BRA `(.L_x_31) ;  /* 0x0000000000041947 */ /* 0x001fea0003800000 */
[----:B------:R-:W-:Y:S01]  /*23e0*/  BPT.TRAP 0x1 ;  /* 0x000000040000795c */ /* 0x000fe20000300000 */
.L_x_31:
[----:B------:R-:W-:Y:S01]  /*23f0*/  UIADD3 UR8, UR8, 0x1, URZ ;  /* 0x0000000108087890 */ /* 0x000fe2000fffe03f */
[C---:B------:R-:W-:Y:S01]  /*2400*/  ISETP.GT.AND P2, PT, R0.reuse, 0x1, PT ;  /* 0x000000010000780c */ /* 0x040fe20003f44270 */
[----:B------:R-:W-:Y:S02]  /*2410*/  VIADD R3, R3, 0x1 ;  /* 0x0000000103037836 */ /* 0x000fe40000000000 */
[----:B------:R-:W-:Y:S01]  /*2420*/  UISETP.NE.AND UP0, UPT, UR8, 0x7, UPT ;  /* 0x000000070800788c */ /* 0x000fe2000bf05270 */
[----:B------:R-:W-:Y:S02]  /*2430*/  VIADD R0, R0, 0xffffffff ;  /* 0xffffffff00007836 */ /* 0x000fe40000000000 */
[C---:B------:R-:W-:Y:S01]  /*2440*/  ISETP.NE.AND P1, PT, R3.reuse, 0x7, PT ;  /* 0x000000070300780c */ /* 0x040fe20003f25270 */
[----:B------:R-:W-:Y:S02]  /*2450*/  USEL UR4, URZ, 0x1, UP0 ;  /* 0x000000013f047887 */ /* 0x000fe40008000000 */
[----:B------:R-:W-:Y:S01]  /*2460*/  USEL UR8, UR8, URZ, UP0 ;  /* 0x0000003f08087287 */ /* 0x000fe20008000000 */
[----:B------:R-:W-:-:S03]  /*2470*/  SEL R3, R3, RZ, P1 ;  /* 0x000000ff03037207 */ /* 0x000fc60000800000 */
[----:B------:R-:W-:Y:S01]  /*2480*/  LOP3.LUT R6, R6, UR4, RZ, 0x3c, !PT ;  /* 0x0000000406067c12 */ /* 0x000fe2000f8e3cff */
[----:B------:R-:W-:Y:S07]  /*2490*/  @P2 BRA `(.L_x_32) ;  /* 0xfffffff8009c2947 */ /* 0x000fee000383ffff */
.L_x_25:
[----:B------:R-:W0:Y:S01]  /*24a0*/  LDC R0, c[0x0][0x28c] ;  /* 0x0000a300ff007b82 */ /* 0x000e220000000800 */
[----:B------:R-:W-:-:S04]  /*24b0*/  IMAD.U32 R3, RZ, RZ, UR49 ;  /* 0x00000031ff037e24 */ /* 0x000fc8000f8e00ff */
[----:B------:R1:W-:Y:S01]  /*24c0*/  SYNCS.ARRIVE.TRANS64.A1T0 RZ, [R3+UR48], RZ ;  /* 0x000000ff03ff79a7 */ /* 0x0003e20008100030 */
[----:B0-----:R-:W-:-:S13]  /*24d0*/  ISETP.GE.AND P1, PT, R0, 0x1, PT ;  /* 0x000000010000780c */ /* 0x001fda0003f26270 */
[----:B-1----:R-:W-:Y:S05]  /*24e0*/  @!P1 BRA `(.L_x_33) ;  /* 0x0000000000509947 */ /* 0x002fea0003800000 */
[----:B------:R-:W-:Y:S05]  /*24f0*/  @!P0 BRA `(.L_x_34) ;  /* 0x0000000000048947 */ /* 0x000fea0003800000 */
[----:B------:R-:W-:Y:S01]  /*2500*/  BPT.TRAP 0x1 ;  /* 0x000000040000795c */ /* 0x000fe20000300000 */
.L_x_34:
[----:B------:R-:W-:Y:S01]  /*2510*/  ISETP.NE.AND P0, PT, R57, RZ, PT ;  /* 0x000000ff3900720c */ /* 0x000fe20003f05270 */
[----:B------:R-:W-:Y:S01]  /*2520*/  BSSY B0, `(.L_x_35) ;  /* 0x000000e000007945 */ /* 0x000fe20003800000 */
[----:B------:R-:W-:-:S11]  /*2530*/  ISETP.GT.U32.AND P1, PT, R23, 0x1, PT ;  /* 0x000000011700780c */ /* 0x000fd60003f24070 */
[----:B------:R-:W-:Y:S05]  /*2540*/  @!P0 BRA `(.L_x_36) ;  /* 0x00000000002c8947 */ /* 0x000fea0003800000 */
[----:B------:R-:W-:-:S04]  /*2550*/  UIADD3 UR6, UR38, UR42, URZ ;  /* 0x0000002a26067290 */ /* 0x000fc8000fffe03f */
[----:B------:R-:W-:-:S04]  /*2560*/  UIMAD.WIDE.U32 UR4, UR6, 0x24924925, URZ ;  /* 0x24924925060478a5 */ /* 0x000fc8000f8e003f */
[----:B------:R-:W-:-:S04]  /*2570*/  UIADD3 UR4, UR6, -UR5, URZ ;  /* 0x8000000506047290 */ /* 0x000fc8000fffe03f */
[----:B------:R-:W-:-:S04]  /*2580*/  ULEA.HI UR4, UR4, UR5, URZ, 0x1f ;  /* 0x0000000504047291 */ /* 0x000fc8000f8ff83f */
[----:B------:R-:W-:-:S04]  /*2590*/  USHF.R.U32.HI UR4, URZ, 0x2, UR4 ;  /* 0x000000023f047899 */ /* 0x000fc80008011604 */
[----:B------:R-:W-:-:S04]  /*25a0*/  UIMAD UR4, UR4, -0x7, UR6 ;  /* 0xfffffff9040478a4 */ /* 0x000fc8000f8e0206 */
[----:B------:R-:W-:-:S04]  /*25b0*/  ULEA UR4, UR4, UR41, 0x3 ;  /* 0x0000002904047291 */ /* 0x000fc8000f8e183f */
[----:B------:R-:W-:-:S06]  /*25c0*/  UIADD3 UR4, UR4, 0x38, URZ ;  /* 0x0000003804047890 */ /* 0x000fcc000fffe03f */
[----:B------:R-:W-:-:S05]  /*25d0*/  IMAD.U32 R3, RZ, RZ, UR4 ;  /* 0x00000004ff037e24 */ /* 0x000fca000f8e00ff */
[----:B------:R-:W-:-:S04]  /*25e0*/  PRMT R0, R56, 0x654, R3 ;  /* 0x0000065438007816 */ /* 0x000fc80000000003 */
[----:B------:R0:W-:Y:S03]  /*25f0*/  SYNCS.ARRIVE.TRANS64.RED.A1T0 RZ, [R0+URZ], RZ ;  /* 0x000000ff00ff79a7 */ /* 0x0001e6000810043f */
.L_x_36:
[----:B------:R-:W-:Y:S05]  /*2600*/  BSYNC B0 ;  /* 0x0000000000007941 */ /* 0x000fea0003800000 */
.L_x_35:
[----:B------:R-:W-:Y:S05]  /*2610*/  @P1 BRA `(.L_x_33) ;  /* 0x0000000000041947 */ /* 0x000fea0003800000 */
[----:B------:R-:W-:Y:S01]  /*2620*/  BPT.TRAP 0x1 ;  /* 0x000000040000795c */ /* 0x000fe20000300000 */
.L_x_33:
[----:B0-----:R-:W-:Y:S01]  /*2630*/  SHF.L.U32 R0, R75, 0x1f, RZ ;  /* 0x0000001f4b007819 */ /* 0x001fe200000006ff */
[----:B------:R-:W-:Y:S01]  /*2640*/  UISETP.GE.U32.AND UP1, UPT, UR47, 0x7, UPT ;  /* 0x000000072f00788c */ /* 0x000fe2000bf26070 */
[----:B------:R-:W-:Y:S01]  /*2650*/  SHF.R.S32.HI R9, RZ, 0x1f, R19 ;  /* 0x0000001fff097819 */ /* 0x000fe20000011413 */
[----:B------:R-:W-:Y:S01]  /*2660*/  UIADD3 UR38, UR38, UR47, URZ ;  /* 0x0000002f26267290 */ /* 0x000fe2000fffe03f */
[----:B------:R-:W0:Y:S03]  /*2670*/  SYNCS.PHASECHK.TRANS64.TRYWAIT P0, [UR43+0x8], R0 ;  /* 0x00000800ff0075a7 */ /* 0x000e26000800016b */
[----:B------:R-:W-:-:S04]  /*2680*/  UISETP.GT.U32.AND UP0, UPT, UR38, 0x6, UPT ;  /* 0x000000062600788c */ /* 0x000fc8000bf04070 */
[----:B------:R-:W-:Y:S02]  /*2690*/  UISETP.LT.U32.AND UP0, UPT, UR47, 0x7, UP0 ;  /* 0x000000072f00788c */ /* 0x000fe40008701070 */
[----:B------:R-:W-:Y:S02]  /*26a0*/  @UP1 UIMAD.WIDE.U32 UR4, UR38, 0x24924925, URZ ;  /* 0x24924925260418a5 */ /* 0x000fe4000f8e003f */
[----:B------:R-:W-:Y:S02]  /*26b0*/  USEL UR6, URZ, 0x1, !UP0 ;  /* 0x000000013f067887 */ /* 0x000fe4000c000000 */
[----:B------:R-:W-:Y:S02]  /*26c0*/  @UP1 UIADD3 UR4, UR38, -UR5, URZ ;  /* 0x8000000526041290 */ /* 0x000fe4000fffe03f */
[----:B------:R-:W-:Y:S02]  /*26d0*/  ULOP3.LUT UR39, UR39, UR6, URZ, 0x3c, !UPT ;  /* 0x0000000627277292 */ /* 0x000fe4000f8e3c3f */
[----:B------:R-:W-:-:S04]  /*26e0*/  @UP1 ULEA.HI UR4, UR4, UR5, URZ, 0x1f ;  /* 0x0000000504041291 */ /* 0x000fc8000f8ff83f */
[----:B------:R-:W-:-:S04]  /*26f0*/  @UP1 USHF.R.U32.HI UR4, URZ, 0x2, UR4 ;  /* 0x000000023f041899 */ /* 0x000fc80008011604 */
[----:B------:R-:W-:Y:S01]  /*2700*/  @UP1 ULOP3.LUT UR39, UR39, 0x1, UR4, 0x78, !UPT ;  /* 0x0000000127271892 */ /* 0x000fe2000f8e7804 */
[----:B0-----:R-:W-:Y:S11]  /*2710*/  @!P0 BRA `(.L_x_37) ;  /* 0x0000003c00708947 */ /* 0x001ff60003800000 */
.L_x_130:
[----:B------:R-:W-:Y:S01]  /*2720*/  ULDC.64 UR4, c[0x0][0x5d0] ;  /* 0x0001740000047ab9 */ /* 0x000fe20000000a00 */
[----:B------:R-:W-:Y:S01]  /*2730*/  ULDC UR6, c[0x0][0x284] ;  /* 0x0000a10000067ab9 */ /* 0x000fe20000000800 */
[----:B0-----:R-:W-:Y:S02]  /*2740*/  IMAD R0, R9, UR4, RZ ;  /* 0x0000000409007c24 */ /* 0x001fe4000f8e02ff */
[----:B------:R-:W-:Y:S02]  /*2750*/  IMAD.SHL.U32 R12, R18, 0x40, RZ ;  /* 0x00000040120c7824 */ /* 0x000fe400078e00ff */
[C---:B------:R-:W-:Y:S02]  /*2760*/  IMAD R3, R19.reuse, UR5, R0 ;  /* 0x0000000513037c24 */ /* 0x040fe4000f8e0200 */
[----:B------:R-:W-:Y:S01]  /*2770*/  IMAD.SHL.U32 R0, R22, 0x40, RZ ;  /* 0x0000004016007824 */ /* 0x000fe200078e00ff */
[----:B------:R-:W-:Y:S01]  /*2780*/  SHF.R.S32.HI R13, RZ, 0x1f, R12 ;  /* 0x0000001fff0d7819 */ /* 0x000fe2000001140c */
[----:B------:R-:W-:Y:S01]  /*2790*/  IMAD.WIDE.U32 R4, R19, UR4, R62 ;  /* 0x0000000413047c25 */ /* 0x000fe2000f8e003e */
[----:B------:R-:W-:-:S02]  /*27a0*/  ULDC.64 UR4, c[0x0][0x5c8] ;  /* 0x0001720000047ab9 */ /* 0x000fc40000000a00 */
[----:B------:R-:W-:Y:S01]  /*27b0*/  ISETP.GE.AND P0, PT, R0, UR6, PT ;  /* 0x0000000600007c0c */ /* 0x000fe2000bf06270 */
[----:B------:R-:W-:Y:S01]  /*27c0*/  ULDC UR6, c[0x0][0x288] ;  /* 0x0000a20000067ab9 */ /* 0x000fe20000000800 */
[----:B------:R-:W-:Y:S01]  /*27d0*/  IADD3 R4, P1, R12, R4, RZ ;  /* 0x000000040c047210 */ /* 0x000fe20007f3e0ff */
[----:B------:R-:W-:Y:S01]  /*27e0*/  IMAD.WIDE R20, R22, 0x40, R60 ;  /* 0x0000004016147825 */ /* 0x000fe200078e023c */
[----:B------:R-:W-:Y:S02]  /*27f0*/  ISETP.GE.OR P0, PT, R12, UR6, P0 ;  /* 0x000000060c007c0c */ /* 0x000fe40008706670 */
[----:B------:R-:W-:Y:S01]  /*2800*/  IADD3.X R5, R13, R5, R3, P1, !PT ;  /* 0x000000050d057210 */ /* 0x000fe20000ffe403 */
[----:B------:R-:W-:-:S04]  /*2810*/  IMAD R7, R21, UR4, RZ ;  /* 0x0000000415077c24 */ /* 0x000fc8000f8e02ff */
[C---:B------:R-:W-:Y:S02]  /*2820*/  IMAD R7, R20.reuse, UR5, R7 ;  /* 0x0000000514077c24 */ /* 0x040fe4000f8e0207 */
[----:B------:R-:W-:-:S04]  /*2830*/  IMAD.WIDE.U32 R72, R20, UR4, R4 ;  /* 0x0000000414487c25 */ /* 0x000fc8000f8e0004 */
[----:B------:R-:W-:Y:S05]  /*2840*/  @P0 BRA `(.L_x_38) ;  /* 0x0000002000580947 */ /* 0x000fea0003800000 */
[----:B-----5:R-:W-:Y:S01]  /*2850*/  FSETP.NEU.AND P0, PT, R59, RZ, PT ;  /* 0x000000ff3b00720b */ /* 0x020fe20003f0d000 */
[----:B------:R-:W-:Y:S01]  /*2860*/  IMAD.IADD R18, R67, 0x1, -R12 ;  /* 0x0000000143127824 */ /* 0x000fe200078e0a0c */
[----:B------:R-:W-:Y:S01]  /*2870*/  BSSY B0, `(.L_x_38) ;  /* 0x0000213000007945 */ /* 0x000fe20003800000 */
[----:B------:R-:W-:Y:S02]  /*2880*/  IMAD.IADD R0, R71, 0x1, -R0 ;  /* 0x0000000147007824 */ /* 0x000fe400078e0a00 */
[----:B------:R-:W-:Y:S01]  /*2890*/  IMAD.IADD R7, R73, 0x1, R7 ;  /* 0x0000000149077824 */ /* 0x000fe200078e0207 */
[----:B------:R-:W-:-:S04]  /*28a0*/  ISETP.GT.AND P2, PT, R18, RZ, PT ;  /* 0x000000ff1200720c */ /* 0x000fc80003f44270 */
[----:B------:R-:W-:-:S03]  /*28b0*/  ISETP.GT.AND P1, PT, R0, RZ, P2 ;  /* 0x000000ff0000720c */ /* 0x000fc60001724270 */
[----:B------:R-:W-:Y:S10]  /*28c0*/  @!P0 BRA `(.L_x_39) ;  /* 0x0000001400dc8947 */ /* 0x000ff40003800000 */
[----:B------:R-:W0:Y:S01]  /*28d0*/  LDC.64 R76, c[0x0][0x5b8] ;  /* 0x00016e00ff4c7b82 */ /* 0x000e220000000a00 */
[----:B------:R-:W-:-:S07]  /*28e0*/  ULDC.64 UR4, c[0x0][0x5c0] ;  /* 0x0001700000047ab9 */ /* 0x000fce0000000a00 */
[----:B------:R-:W1:Y:S08]  /*28f0*/  LDC.64 R78, c[0x0][0x5b0] ;  /* 0x00016c00ff4e7b82 */ /* 0x000e700000000a00 */
[----:B------:R-:W2:Y:S01]  /*2900*/  LDC.64 R80, c[0x0][0x5a8] ;  /* 0x00016a00ff507b82 */ /* 0x000ea20000000a00 */
[-C--:B0-----:R-:W-:Y:S02]  /*2910*/  IMAD R6, R9, R76.reuse, RZ ;  /* 0x0000004c09067224 */ /* 0x081fe400078e02ff */
[----:B------:R-:W-:-:S04]  /*2920*/  IMAD.WIDE.U32 R4, R19, R76, R62 ;  /* 0x0000004c13047225 */ /* 0x000fc800078e003e */
[----:B------:R-:W-:Y:S01]  /*2930*/  IMAD R73, R19, R77, R6 ;  /* 0x0000004d13497224 */ /* 0x000fe200078e0206 */
[----:B------:R-:W-:Y:S01]  /*2940*/  IADD3 R8, P0, R12, R4, RZ ;  /* 0x000000040c087210 */ /* 0x000fe20007f1e0ff */
[----:B-1----:R-:W-:-:S03]  /*2950*/  IMAD R3, R21, R78, RZ ;  /* 0x0000004e15037224 */ /* 0x002fc600078e02ff */
[----:B------:R-:W-:Y:S01]  /*2960*/  IADD3.X R9, R13, R5, R73, P0, !PT ;  /* 0x000000050d097210 */ /* 0x000fe200007fe449 */
[C---:B------:R-:W-:Y:S02]  /*2970*/  IMAD R77, R20.reuse, R79, R3 ;  /* 0x0000004f144d7224 */ /* 0x040fe400078e0203 */
[----:B------:R-:W-:-:S04]  /*2980*/  IMAD.WIDE.U32 R4, R20, R78, R8 ;  /* 0x0000004e14047225 */ /* 0x000fc800078e0008 */
[----:B------:R-:W-:Y:S01]  /*2990*/  IMAD.IADD R3, R5, 0x1, R77 ;  /* 0x0000000105037824 */ /* 0x000fe200078e024d */
[----:B--2---:R-:W-:-:S04]  /*29a0*/  LEA R10, P0, R4, R80, 0x1 ;  /* 0x00000050040a7211 */ /* 0x004fc800078008ff */
[----:B------:R-:W-:-:S05]  /*29b0*/  LEA.HI.X R11, R4, R81, R3, 0x1, P0 ;  /* 0x00000051040b7211 */ /* 0x000fca00000f0c03 */
[----:B------:R-:W2:Y:S01]  /*29c0*/  @P1 LDG.E.LTC128B.U16 R3, desc[UR36][R10.64] ;  /* 0x000000240a031981 */ /* 0x000ea2000c1e1520 */
[----:B------:R-:W-:Y:S01]  /*29d0*/  IMAD.WIDE.U32 R4, R20, R78, R12 ;  /* 0x0000004e14047225 */ /* 0x000fe200078e000c */
[----:B------:R-:W-:Y:S02]  /*29e0*/  BSSY B1, `(.L_x_40) ;  /* 0x0000015000017945 */ /* 0x000fe40003800000 */
[----:B------:R-:W-:-:S04]  /*29f0*/  IADD3 R14, P0, R62, R4, RZ ;  /* 0x000000043e0e7210 */ /* 0x000fc80007f1e0ff */
[----:B------:R-:W-:Y:S02]  /*2a00*/  IADD3.X R15, R63, R77, R5, P0, !PT ;  /* 0x0000004d3f0f7210 */ /* 0x000fe400007fe405 */
[----:B------:R-:W-:Y:S01]  /*2a10*/  LEA R6, P0, R72, UR4, 0x1 ;  /* 0x0000000448067c11 */ /* 0x000fe2000f8008ff */
[----:B------:R-:W-:-:S03]  /*2a20*/  IMAD.WIDE.U32 R14, R19, R76, R14 ;  /* 0x0000004c130e7225 */ /* 0x000fc600078e000e */
[----:B------:R-:W-:Y:S02]  /*2a30*/  LEA.HI.X R7, R72, UR5, R7, 0x1, P0 ;  /* 0x0000000548077c11 */ /* 0x000fe400080f0c07 */
[----:B------:R-:W-:-:S04]  /*2a40*/  ISETP.GT.AND P0, PT, R18, 0x1, PT ;  /* 0x000000011200780c */ /* 0x000fc80003f04270 */
[----:B------:R-:W-:Y:S01]  /*2a50*/  ISETP.GT.AND P3, PT, R0, RZ, P0 ;  /* 0x000000ff0000720c */ /* 0x000fe20000764270 */
[----:B--2---:R-:W-:-:S05]  /*2a60*/  HADD2.F32 R4, -RZ, R3.H0_H0 ;  /* 0x20000003ff047230 */ /* 0x004fca0000004100 */
[----:B------:R-:W-:Y:S01]  /*2a70*/  FMUL R5, R4, R59 ;  /* 0x0000003b04057220 */ /* 0x000fe20000400000 */
[----:B------:R-:W-:-:S03]  /*2a80*/  LEA R4, P4, R14, R80, 0x1 ;  /* 0x000000500e047211 */ /* 0x000fc600078808ff */
[----:B------:R-:W-:-:S05]  /*2a90*/  FFMA R5, R24, R58, R5 ;  /* 0x0000003a18057223 */ /* 0x000fca0000000005 */
[----:B------:R-:W-:Y:S01]  /*2aa0*/  F2FP.F16.F32.PACK_AB R10, RZ, R5 ;  /* 0x00000005ff0a723e */ /* 0x000fe200000000ff */
[----:B------:R-:W-:-:S03]  /*2ab0*/  IMAD.IADD R5, R73, 0x1, R15 ;  /* 0x0000000149057824 */ /* 0x000fc600078e020f */
[----:B------:R-:W-:Y:S01]  /*2ac0*/  PRMT R11, R10, 0x7610, R11 ;  /* 0x000076100a0b7816 */ /* 0x000fe2000000000b */
[----:B------:R-:W-:Y:S01]  /*2ad0*/  IMAD.SHL.U32 R10, R78, 0x8, RZ ;  /* 0x000000084e0a7824 */ /* 0x000fe200078e00ff */
[----:B------:R-:W-:-:S03]  /*2ae0*/  LEA.HI.X R5, R14, R81, R5, 0x1, P4 ;  /* 0x000000510e057211 */ /* 0x000fc600020f0c05 */
[----:B------:R0:W-:Y:S02]  /*2af0*/  @P1 STG.E.U16 desc[UR36][R6.64], R11 ;  /* 0x0000000b06001986 */ /* 0x0001e4000c101524 */
[----:B0-----:R-:W-:Y:S01]  /*2b00*/  SHF.L.U64.HI R11, R78, 0x3, R79 ;  /* 0x000000034e0b7819 */ /* 0x001fe2000001024f */
[----:B------:R-:W-:Y:S06]  /*2b10*/  @!P3 BRA `(.L_x_41) ;  /* 0x000000000004b947 */ /* 0x000fec0003800000 */
[----:B------:R0:W5:Y:S02]  /*2b20*/  LDG.E.LTC128B.U16 R3, desc[UR36][R4.64+0x2] ;  /* 0x0000022404037981 */ /* 0x000164000c1e1520 */
.L_x_41:
[----:B------:R-:W-:Y:S05]  /*2b30*/  BSYNC B1 ;  /* 0x0000000000017941 */ /* 0x000fea0003800000 */
.L_x_40:
[----:B-----5:R-:W-:Y:S01]  /*2b40*/  HADD2.F32 R14, -RZ, R3.H0_H0 ;  /* 0x20000003ff0e7230 */ /* 0x020fe20000004100 */
[----:B------:R-:W-:Y:S01]  /*2b50*/  ISETP.GT.AND P2, PT, R0, 0x8, P2 ;  /* 0x000000080000780c */ /* 0x000fe20001744270 */
[----:B------:R-:W-:Y:S01]  /*2b60*/  IMAD.WIDE.U32 R10, R20, R78, R10 ;  /* 0x0000004e140a7225 */ /* 0x000fe200078e000a */
[----:B------:R-:W-:-:S03]  /*2b70*/  PRMT R20, R3, 0x7610, R20 ;  /* 0x0000761003147816 */ /* 0x000fc60000000014 */
[----:B------:R-:W-:Y:S01]  /*2b80*/  FMUL R14, R14, R59 ;  /* 0x0000003b0e0e7220 */ /* 0x000fe20000400000 */
[----:B------:R-:W-:Y:S01]  /*2b90*/  IMAD.IADD R77, R77, 0x1, R11 ;  /* 0x000000014d4d7824 */ /* 0x000fe200078e020b */
[----:B------:R-:W-:Y:S02]  /*2ba0*/  IADD3 R8, P1, R8, R10, RZ ;  /* 0x0000000a08087210 */ /* 0x000fe40007f3e0ff */
[----:B------:R-:W-:-:S03]  /*2bb0*/  FFMA R25, R25, R58, R14 ;  /* 0x0000003a19197223 */ /* 0x000fc6000000000e */
[----:B------:R-:W-:Y:S01]  /*2bc0*/  IMAD.X R9, R77, 0x1, R9, P1 ;  /* 0x000000014d097824 */ /* 0x000fe200008e0609 */
[C---:B------:R-:W-:Y:S02]  /*2bd0*/  LEA R14, P1, R8.reuse, R80, 0x1 ;  /* 0x00000050080e7211 */ /* 0x040fe400078208ff */
[----:B------:R-:W-:Y:S02]  /*2be0*/  F2FP.F16.F32.PACK_AB R25, RZ, R25 ;  /* 0x00000019ff19723e */ /* 0x000fe400000000ff */
[----:B------:R-:W-:-:S03]  /*2bf0*/  LEA.HI.X R15, R8, R81, R9, 0x1, P1 ;  /* 0x00000051080f7211 */ /* 0x000fc600008f0c09 */
[----:B------:R1:W-:Y:S04]  /*2c00*/  @P3 STG.E.U16 desc[UR36][R6.64+0x2], R25 ;  /* 0x0000021906003986 */ /* 0x0003e8000c101524 */
[----:B------:R-:W2:Y:S01]  /*2c10*/  @P2 LDG.E.LTC128B.U16 R20, desc[UR36][R14.64] ;  /* 0x000000240e142981 */ /* 0x000ea2000c1e1520 */
[----:B------:R-:W-:Y:S01]  /*2c20*/  IADD3 R12, P1, P3, R62, R10, R12 ;  /* 0x0000000a3e0c7210 */ /* 0x000fe20007b3e00c */
[----:B------:R-:W-:Y:S01]  /*2c30*/  BSSY B1, `(.L_x_42) ;  /* 0x0000011000017945 */ /* 0x000fe20003800000 */
[C---:B------:R-:W-:Y:S02]  /*2c40*/  SHF.L.U64.HI R11, R64.reuse, 0x1, R65 ;  /* 0x00000001400b7819 */ /* 0x040fe40000010241 */
[----:B------:R-:W-:Y:S02]  /*2c50*/  IADD3.X R13, R63, R77, R13, P1, P3 ;  /* 0x0000004d3f0d7210 */ /* 0x000fe40000fe640d */
[----:B------:R-:W-:-:S02]  /*2c60*/  LEA R10, P1, R64, R6, 0x1 ;  /* 0x00000006400a7211 */ /* 0x000fc400078208ff */
[----:B------:R-:W-:Y:S01]  /*2c70*/  ISETP.GT.AND P0, PT, R0, 0x8, P0 ;  /* 0x000000080000780c */ /* 0x000fe20000704270 */
[----:B------:R-:W-:-:S04]  /*2c80*/  IMAD.WIDE.U32 R12, R19, R76, R12 ;  /* 0x0000004c130c7225 */ /* 0x000fc800078e000c */
[----:B------:R-:W-:Y:S02]  /*2c90*/  IMAD.X R11, R11, 0x1, R7, P1 ;  /* 0x000000010b0b7824 */ /* 0x000fe400008e0607 */
[----:B------:R-:W-:Y:S02]  /*2ca0*/  IMAD.IADD R9, R73, 0x1, R13 ;  /* 0x0000000149097824 */ /* 0x000fe400078e020d */
[----:B--2---:R-:W-:-:S05]  /*2cb0*/  HADD2.F32 R8, -RZ, R20.H0_H0 ;  /* 0x20000014ff087230 */ /* 0x004fca0000004100 */
[----:B------:R-:W-:Y:S01]  /*2cc0*/  FMUL R3, R8, R59 ;  /* 0x0000003b08037220 */ /* 0x000fe20000400000 */
[----:B------:R-:W-:-:S03]  /*2cd0*/  LEA R8, P3, R12, R80, 0x1 ;  /* 0x000000500c087211 */ /* 0x000fc600078608ff */
[----:B------:R-:W-:Y:S01]  /*2ce0*/  FFMA R3, R26, R58, R3 ;  /* 0x0000003a1a037223 */ /* 0x000fe20000000003 */
[----:B------:R-:W-:-:S04]  /*2cf0*/  LEA.HI.X R9, R12, R81, R9, 0x1, P3 ;  /* 0x000000510c097211 */ /* 0x000fc800018f0c09 */
[----:B------:R-:W-:-:S05]  /*2d00*/  F2FP.F16.F32.PACK_AB R3, RZ, R3 ;  /* 0x00000003ff03723e */ /* 0x000fca00000000ff */
[----:B------:R1:W-:Y:S01]  /*2d10*/  @P2 STG.E.U16 desc[UR36][R10.64], R3 ;  /* 0x000000030a002986 */ /* 0x0003e2000c101524 */
[----:B------:R-:W-:Y:S05]  /*2d20*/  @!P0 BRA `(.L_x_43) ;  /* 0x0000000000048947 */ /* 0x000fea0003800000 */
[----:B------:R2:W5:Y:S02]  /*2d30*/  LDG.E.LTC128B.U16 R20, desc[UR36][R8.64+0x2] ;  /* 0x0000022408147981 */ /* 0x000564000c1e1520 */
.L_x_43:
[----:B------:R-:W-:Y:S05]  /*2d40*/  BSYNC B1 ;  /* 0x0000000000017941 */ /* 0x000fea0003800000 */
.L_x_42:
[----:B-----5:R-:W-:Y:S01]  /*2d50*/  HADD2.F32 R12, -RZ, R20.H0_H0 ;  /* 0x20000014ff0c7230 */ /* 0x020fe20000004100 */
[----:B------:R-:W-:Y:S01]  /*2d60*/  ISETP.GT.AND P1, PT, R18, 0x8, PT ;  /* 0x000000081200780c */ /* 0x000fe20003f24270 */
[----:B------:R-:W-:Y:S03]  /*2d70*/  BSSY B1, `(.L_x_44) ;  /* 0x0000008000017945 */ /* 0x000fe60003800000 */
[----:B------:R-:W-:Y:S01]  /*2d80*/  FMUL R12, R12, R59 ;  /* 0x0000003b0c0c7220 */ /* 0x000fe20000400000 */
[----:B------:R-:W-:-:S03]  /*2d90*/  ISETP.GT.AND P2, PT, R0, RZ, P1 ;  /* 0x000000ff0000720c */ /* 0x000fc60000f44270 */
[----:B------:R-:W-:-:S05]  /*2da0*/  FFMA R12, R27, R58, R12 ;  /* 0x0000003a1b0c7223 */ /* 0x000fca000000000c */
[----:B------:R-:W-:-:S05]  /*2db0*/  F2FP.F16.F32.PACK_AB R12, RZ, R12 ;  /* 0x0000000cff0c723e */ /* 0x000fca00000000ff */
[----:B------:R3:W-:Y:S01]  /*2dc0*/  @P0 STG.E.U16 desc[UR36][R10.64+0x2], R12 ;  /* 0x0000020c0a000986 */ /* 0x0007e2000c101524 */
[----:B------:R-:W-:Y:S05]  /*2dd0*/  @!P2 BRA `(.L_x_45) ;  /* 0x000000000004a947 */ /* 0x000fea0003800000 */
[----:B------:R4:W5:Y:S02]  /*2de0*/  LDG.E.LTC128B.U16 R20, desc[UR36][R4.64+0x10] ;  /* 0x0000102404147981 */ /* 0x000964000c1e1520 */
.L_x_45:
[----:B------:R-:W-:Y:S05]  /*2df0*/  BSYNC B1 ;  /* 0x0000000000017941 */ /* 0x000fea0003800000 */
.L_x_44:
[----:B---3-5:R-:W-:Y:S01]  /*2e00*/  HADD2.F32 R12, -RZ, R20.H0_H0 ;  /* 0x20000014ff0c7230 */ /* 0x028fe20000004100 */
[----:B------:R-:W-:Y:S01]  /*2e10*/  ISETP.GT.AND P0, PT, R18, 0x9, PT ;  /* 0x000000091200780c */ /* 0x000fe20003f04270 */
[----:B------:R-:W-:Y:S03]  /*2e20*/  BSSY B1, `(.L_x_46) ;  /* 0x0000008000017945 */ /* 0x000fe60003800000 */
[----:B-1----:R-:W-:Y:S01]  /*2e30*/  FMUL R3, R12, R59 ;  /* 0x0000003b0c037220 */ /* 0x002fe20000400000 */
[----:B------:R-:W-:-:S03]  /*2e40*/  ISETP.GT.AND P3, PT, R0, RZ, P0 ;  /* 0x000000ff0000720c */ /* 0x000fc60000764270 */
[----:B------:R-:W-:-:S05]  /*2e50*/  FFMA R3, R28, R58, R3 ;  /* 0x0000003a1c037223 */ /* 0x000fca0000000003 */
[----:B------:R-:W-:-:S05]  /*2e60*/  F2FP.F16.F32.PACK_AB R3, RZ, R3 ;  /* 0x00000003ff03723e */ /* 0x000fca00000000ff */
[----:B------:R1:W-:Y:S01]  /*2e70*/  @P2 STG.E.U16 desc[UR36][R6.64+0x10], R3 ;  /* 0x0000100306002986 */ /* 0x0003e2000c101524 */
[----:B------:R-:W-:Y:S05]  /*2e80*/  @!P3 BRA `(.L_x_47) ;  /* 0x000000000004b947 */ /* 0x000fea0003800000 */
[----:B------:R3:W5:Y:S02]  /*2e90*/  LDG.E.LTC128B.U16 R20, desc[UR36][R4.64+0x12] ;  /* 0x0000122404147981 */ /* 0x000764000c1e1520 */
.L_x_47:
[----:B------:R-:W-:Y:S05]  /*2ea0*/  BSYNC B1 ;  /* 0x0000000000017941 */ /* 0x000fea0003800000 */
.L_x_46:
[----:B-----5:R-:W-:Y:S01]  /*2eb0*/  HADD2.F32 R12, -RZ, R20.H0_H0 ;  /* 0x20000014ff0c7230 */ /* 0x020fe20000004100 */
[----:B------:R-:W-:Y:S01]  /*2ec0*/  ISETP.GT.AND P1, PT, R0, 0x8, P1 ;  /* 0x000000080000780c */ /* 0x000fe20000f24270 */
[----:B------:R-:W-:Y:S03]  /*2ed0*/  BSSY B1, `(.L_x_48) ;  /* 0x0000007000017945 */ /* 0x000fe60003800000 */
[----:B------:R-:W-:-:S04]  /*2ee0*/  FMUL R12, R12, R59 ;  /* 0x0000003b0c0c7220 */ /* 0x000fc80000400000 */
[----:B------:R-:W-:-:S05]  /*2ef0*/  FFMA R12, R29, R58, R12 ;  /* 0x0000003a1d0c7223 */ /* 0x000fca000000000c */
[----:B------:R-:W-:-:S05]  /*2f00*/  F2FP.F16.F32.PACK_AB R12, RZ, R12 ;  /* 0x0000000cff0c723e */ /* 0x000fca00000000ff */
[----:B------:R0:W-:Y:S01]  /*2f10*/  @P3 STG.E.U16 desc[UR36][R6.64+0x12], R12 ;  /* 0x0000120c06003986 */ /* 0x0001e2000c101524 */
[----:B------:R-:W-:Y:S05]  /*2f20*/  @!P1 BRA `(.L_x_49) ;  /* 0x0000000000049947 */ /* 0x000fea0003800000 */
[----:B------:R0:W5:Y:S02]  /*2f30*/  LDG.E.LTC128B.U16 R20, desc[UR36][R8.64+0x10] ;  /* 0x0000102408147981 */ /* 0x000164000c1e1520 */
.L_x_49:
[----:B------:R-:W-:Y:S05]  /*2f40*/  BSYNC B1 ;  /* 0x0000000000017941 */ /* 0x000fea0003800000 */
.L_x_48:
[----:B0----5:R-:W-:Y:S01]  /*2f50*/  HADD2.F32 R12, -RZ, R20.H0_H0 ;  /* 0x20000014ff0c7230 */ /* 0x021fe20000004100 */
[----:B------:R-:W-:Y:S01]  /*2f60*/  ISETP.GT.AND P0, PT, R0, 0x8, P0 ;  /* 0x000000080000780c */ /* 0x000fe20000704270 */
[----:B------:R-:W-:Y:S03]  /*2f70*/  BSSY B1, `(.L_x_50) ;  /* 0x0000007000017945 */ /* 0x000fe60003800000 */
[----:B-1----:R-:W-:-:S04]  /*2f80*/  FMUL R3, R12, R59 ;  /* 0x0000003b0c037220 */ /* 0x002fc80000400000 */
[----:B------:R-:W-:-:S05]  /*2f90*/  FFMA R3, R30, R58, R3 ;  /* 0x0000003a1e037223 */ /* 0x000fca0000000003 */
[----:B------:R-:W-:-:S05]  /*2fa0*/  F2FP.F16.F32.PACK_AB R3, RZ, R3 ;  /* 0x00000003ff03723e */ /* 0x000fca00000000ff */
[----:B------:R0:W-:Y:S01]  /*2fb0*/  @P1 STG.E.U16 desc[UR36][R10.64+0x10], R3 ;  /* 0x000010030a001986 */ /* 0x0001e2000c101524 */
[----:B------:R-:W-:Y:S05]  /*2fc0*/  @!P0 BRA `(.L_x_51) ;  /* 0x0000000000048947 */ /* 0x000fea0003800000 */
[----:B------:R1:W5:Y:S02]  /*2fd0*/  LDG.E.LTC128B.U16 R20, desc[UR36][R8.64+0x12] ;  /* 0x0000122408147981 */ /* 0x000364000c1e1520 */
.L_x_51:
[----:B------:R-:W-:Y:S05]  /*2fe0*/  BSYNC B1 ;  /* 0x0000000000017941 */ /* 0x000fea0003800000 */
.L_x_50:
        /* <DEDUP_REMOVED lines=10> */
.L_x_53:
[----:B------:R-:W-:Y:S05]  /*3090*/  BSYNC B1 ;  /* 0x0000000000017941 */ /* 0x000fea0003800000 */
.L_x_52:
[----:B0----5:R-:W-:Y:S01]  /*30a0*/  HADD2.F32 R12, -RZ, R20.H0_H0 ;  /* 0x20000014ff0c7230 */ /* 0x021fe20000004100 */
        /* <DEDUP_REMOVED lines=9> */
.L_x_55:
[----:B------:R-:W-:Y:S05]  /*3140*/  BSYNC B1 ;  /* 0x0000000000017941 */ /* 0x000fea0003800000 */
.L_x_54:
        /* <DEDUP_REMOVED lines=9> */
.L_x_57:
[----:B------:R-:W-:Y:S05]  /*31e0*/  BSYNC B1 ;  /* 0x0000000000017941 */ /* 0x000fea0003800000 */
.L_x_56:
[----:B0----5:R-:W-:Y:S01]  /*31f0*/  HADD2.F32 R12, -RZ, R20.H0_H0 ;  /* 0x20000014ff0c7230 */ /* 0x021fe20000004100 */
        /* <DEDUP_REMOVED lines=8> */
.L_x_59:
[----:B------:R-:W-:Y:S05]  /*3280*/  BSYNC B1 ;  /* 0x0000000000017941 */ /* 0x000fea0003800000 */
.L_x_58:
        /* <DEDUP_REMOVED lines=10> */
.L_x_61:
[----:B------:R-:W-:Y:S05]  /*3330*/  BSYNC B1 ;  /* 0x0000000000017941 */ /* 0x000fea0003800000 */
.L_x_60:
        /* <DEDUP_REMOVED lines=10> */
.L_x_63:
[----:B------:R-:W-:Y:S05]  /*33e0*/  BSYNC B1 ;  /* 0x0000000000017941 */ /* 0x000fea0003800000 */
.L_x_62:
        /* <DEDUP_REMOVED lines=9> */
.L_x_65:
[----:B------:R-:W-:Y:S05]  /*3480*/  BSYNC B1 ;  /* 0x0000000000017941 */ /* 0x000fea0003800000 */
.L_x_64:
        /* <DEDUP_REMOVED lines=9> */
.L_x_67:
[----:B------:R-:W-:Y:S05]  /*3520*/  BSYNC B1 ;  /* 0x0000000000017941 */ /* 0x000fea0003800000 */
.L_x_66:
        /* <DEDUP_REMOVED lines=10> */
.L_x_69:
[----:B------:R-:W-:Y:S05]  /*35d0*/  BSYNC B1 ;  /* 0x0000000000017941 */ /* 0x000fea0003800000 */
.L_x_68:
        /* <DEDUP_REMOVED lines=10> */
.L_x_71:
[----:B------:R-:W-:Y:S05]  /*3680*/  BSYNC B1 ;  /* 0x0000000000017941 */ /* 0x000fea0003800000 */
.L_x_70:
        /* <DEDUP_REMOVED lines=9> */
.L_x_73:
[----:B------:R-:W-:Y:S05]  /*3720*/  BSYNC B1 ;  /* 0x0000000000017941 */ /* 0x000fea0003800000 */
.L_x_72:
        /* <DEDUP_REMOVED lines=9> */
.L_x_75:
[----:B------:R-:W-:Y:S05]  /*37c0*/  BSYNC B1 ;  /* 0x0000000000017941 */ /* 0x000fea0003800000 */
.L_x_74:
        /* <DEDUP_REMOVED lines=10> */
.L_x_77:
[----:B------:R-:W-:Y:S05]  /*3870*/  BSYNC B1 ;  /* 0x0000000000017941 */ /* 0x000fea0003800000 */
.L_x_76:
        /* <DEDUP_REMOVED lines=10> */
.L_x_79:
[----:B------:R-:W-:Y:S05]  /*3920*/  BSYNC B1 ;  /* 0x0000000000017941 */ /* 0x000fea0003800000 */
.L_x_78:
        /* <DEDUP_REMOVED lines=9> */
.L_x_81:
[----:B------:R-:W-:Y:S05]  /*39c0*/  BSYNC B1 ;  /* 0x0000000000017941 */ /* 0x000fea0003800000 */
.L_x_80:
        /* <DEDUP_REMOVED lines=9> */
.L_x_83:
[----:B------:R-:W-:Y:S05]  /*3a60*/  BSYNC B1 ;  /* 0x0000000000017941 */ /* 0x000fea0003800000 */
.L_x_82:
        /* <DEDUP_REMOVED lines=10> */
.L_x_85:
[----:B------:R-:W-:Y:S05]  /*3b10*/  BSYNC B1 ;  /* 0x0000000000017941 */ /* 0x000fea0003800000 */
.L_x_84:
        /* <DEDUP_REMOVED lines=10> */
.L_x_87:
[----:B------:R-:W-:Y:S05]  /*3bc0*/  BSYNC B1 ;  /* 0x0000000000017941 */ /* 0x000fea0003800000 */
.L_x_86:
        /* <DEDUP_REMOVED lines=9> */
.L_x_89:
[----:B------:R-:W-:Y:S05]  /*3c60*/  BSYNC B1 ;  /* 0x0000000000017941 */ /* 0x000fea0003800000 */
.L_x_88:
        /* <DEDUP_REMOVED lines=9> */
.L_x_91:
[----:B------:R-:W-:Y:S05]  /*3d00*/  BSYNC B1 ;  /* 0x0000000000017941 */ /* 0x000fea0003800000 */
.L_x_90:
        /* <DEDUP_REMOVED lines=10> */
.L_x_93:
[----:B------:R-:W-:Y:S05]  /*3db0*/  BSYNC B1 ;  /* 0x0000000000017941 */ /* 0x000fea0003800000 */
.L_x_92:
        /* <DEDUP_REMOVED lines=10> */
.L_x_95:
[----:B------:R-:W-:Y:S05]  /*3e60*/  BSYNC B1 ;  /* 0x0000000000017941 */ /* 0x000fea0003800000 */
.L_x_94:
[----:B0--345:R-:W-:Y:S01]  /*3e70*/  HADD2.F32 R4, -RZ, R20.H0_H0 ;  /* 0x20000014ff047230 */ /* 0x039fe20000004100 */
        /* <DEDUP_REMOVED lines=8> */
.L_x_97:
[----:B------:R-:W-:Y:S05]  /*3f00*/  BSYNC B1 ;  /* 0x0000000000017941 */ /* 0x000fea0003800000 */
.L_x_96:
[----:B0----5:R-:W-:Y:S01]  /*3f10*/  HADD2.F32 R4, -RZ, R20.H0_H0 ;  /* 0x20000014ff047230 */ /* 0x021fe20000004100 */
[----:B------:R-:W-:Y:S01]  /*3f20*/  ISETP.GT.AND P0, PT, R0, 0x8, P0 ;  /* 0x000000080000780c */ /* 0x000fe20000704270 */
[----:B------:R-:W-:Y:S01]  /*3f30*/  @P1 IMAD.MOV.U32 R5, RZ, RZ, R11 ;  /* 0x000000ffff051224 */ /* 0x000fe200078e000b */
[----:B------:R-:W-:Y:S02]  /*3f40*/  BSSY B1, `(.L_x_98) ;  /* 0x0000008000017945 */ /* 0x000fe40003800000 */
[----:B------:R-:W-:Y:S01]  /*3f50*/  FMUL R3, R4, R59 ;  /* 0x0000003b04037220 */ /* 0x000fe20000400000 */
[----:B------:R-:W-:-:S03]  /*3f60*/  @P1 IMAD.MOV.U32 R4, RZ, RZ, R10 ;  /* 0x000000ffff041224 */ /* 0x000fc600078e000a */
[----:B------:R-:W-:-:S05]  /*3f70*/  FFMA R3, R54, R58, R3 ;  /* 0x0000003a36037223 */ /* 0x000fca0000000003 */
[----:B------:R-:W-:-:S05]  /*3f80*/  F2FP.F16.F32.PACK_AB R3, RZ, R3 ;  /* 0x00000003ff03723e */ /* 0x000fca00000000ff */
[----:B------:R0:W-:Y:S01]  /*3f90*/  @P1 STG.E.U16 desc[UR36][R4.64+0x70], R3 ;  /* 0x0000700304001986 */ /* 0x0001e2000c101524 */
[----:B------:R-:W-:Y:S05]  /*3fa0*/  @!P0 BRA `(.L_x_99) ;  /* 0x0000000000048947 */ /* 0x000fea0003800000 */
[----:B------:R4:W5:Y:S02]  /*3fb0*/  LDG.E.LTC128B.U16 R20, desc[UR36][R8.64+0x72] ;  /* 0x0000722408147981 */ /* 0x000964000c1e1520 */
.L_x_99:
[----:B------:R-:W-:Y:S05]  /*3fc0*/  BSYNC B1 ;  /* 0x0000000000017941 */ /* 0x000fea0003800000 */
.L_x_98:
[----:B------:R-:W-:Y:S05]  /*3fd0*/  @!P0 BRA `(.L_x_100) ;  /* 0x0000000800708947 */ /* 0x000fea0003800000 */
[----:B-----5:R-:W-:-:S05]  /*3fe0*/  HADD2.F32 R20, -RZ, R20.H0_H0 ;  /* 0x20000014ff147230 */ /* 0x020fca0000004100 */
[----:B------:R-:W-:-:S04]  /*3ff0*/  FMUL R20, R20, R59 ;  /* 0x0000003b14147220 */ /* 0x000fc80000400000 */
[----:B------:R-:W-:-:S05]  /*4000*/  FFMA R20, R55, R58, R20 ;  /* 0x0000003a37147223 */ /* 0x000fca0000000014 */
[----:B------:R-:W-:-:S05]  /*4010*/  F2FP.F16.F32.PACK_AB R20, RZ, R20 ;  /* 0x00000014ff14723e */ /* 0x000fca00000000ff */
[----:B------:R0:W-:Y:S01]  /*4020*/  STG.E.U16 desc[UR36][R10.64+0x72], R20 ;  /* 0x000072140a007986 */ /* 0x0001e2000c101524 */
[----:B------:R-:W-:Y:S05]  /*4030*/  BRA `(.L_x_100) ;  /* 0x0000000800587947 */ /* 0x000fea0003800000 */
.L_x_39:
[----:B------:R-:W-:Y:S01]  /*4040*/  ISETP.GT.AND P3, PT, R18, 0x1, PT ;  /* 0x000000011200780c */ /* 0x000fe20003f64270 */
[----:B------:R-:W-:Y:S01]  /*4050*/  ULDC.64 UR4, c[0x0][0x5c0] ;  /* 0x0001700000047ab9 */ /* 0x000fe20000000a00 */
[-C--:B------:R-:W-:Y:S01]  /*4060*/  FMUL R24, R24, R58.reuse ;  /* 0x0000003a18187220 */ /* 0x080fe20000400000 */
[----:B------:R-:W-:Y:S01]  /*4070*/  LEA R4, P4, R72, UR4, 0x1 ;  /* 0x0000000448047c11 */ /* 0x000fe2000f8808ff */
[-C--:B------:R-:W-:Y:S01]  /*4080*/  FMUL R25, R25, R58.reuse ;  /* 0x0000003a19197220 */ /* 0x080fe20000400000 */
[----:B------:R-:W-:Y:S01]  /*4090*/  ISETP.GT.AND P0, PT, R0, RZ, P3 ;  /* 0x000000ff0000720c */ /* 0x000fe20001f04270 */
[----:B------:R-:W-:Y:S01]  /*40a0*/  FMUL R26, R26, R58 ;  /* 0x0000003a1a1a7220 */ /* 0x000fe20000400000 */
[----:B------:R-:W-:Y:S01]  /*40b0*/  F2FP.F16.F32.PACK_AB R24, RZ, R24 ;  /* 0x00000018ff18723e */ /* 0x000fe200000000ff */
[-C--:B------:R-:W-:Y:S01]  /*40c0*/  FMUL R27, R27, R58.reuse ;  /* 0x0000003a1b1b7220 */ /* 0x080fe20000400000 */
[----:B------:R-:W-:Y:S01]  /*40d0*/  LEA.HI.X R5, R72, UR5, R7, 0x1, P4 ;  /* 0x0000000548057c11 */ /* 0x000fe2000a0f0c07 */
[-C--:B------:R-:W-:Y:S01]  /*40e0*/  FMUL R28, R28, R58.reuse ;  /* 0x0000003a1c1c7220 */ /* 0x080fe20000400000 */
[----:B------:R-:W-:Y:S01]  /*40f0*/  F2FP.F16.F32.PACK_AB R25, RZ, R25 ;  /* 0x00000019ff19723e */ /* 0x000fe200000000ff */
[-C--:B------:R-:W-:Y:S01]  /*4100*/  FMUL R29, R29, R58.reuse ;  /* 0x0000003a1d1d7220 */ /* 0x080fe20000400000 */
[----:B------:R-:W-:Y:S01]  /*4110*/  ISETP.GT.AND P2, PT, R0, 0x8, P2 ;  /* 0x000000080000780c */ /* 0x000fe20001744270 */
[----:B------:R-:W-:Y:S01]  /*4120*/  @P1 STG.E.U16 desc[UR36][R4.64], R24 ;  /* 0x0000001804001986 */ /* 0x000fe2000c101524 */
[----:B------:R-:W-:Y:S01]  /*4130*/  ISETP.GT.AND P1, PT, R18, 0x8, PT ;  /* 0x000000081200780c */ /* 0x000fe20003f24270 */
[----:B------:R-:W-:Y:S01]  /*4140*/  FMUL R30, R30, R58 ;  /* 0x0000003a1e1e7220 */ /* 0x000fe20000400000 */
[C---:B------:R-:W-:Y:S01]  /*4150*/  SHF.L.U64.HI R3, R64.reuse, 0x1, R65 ;  /* 0x0000000140037819 */ /* 0x040fe20000010241 */
[----:B------:R-:W-:Y:S01]  /*4160*/  @P0 STG.E.U16 desc[UR36][R4.64+0x2], R25 ;  /* 0x0000021904000986 */ /* 0x000fe2000c101524 */
[----:B------:R-:W-:Y:S01]  /*4170*/  LEA R6, P5, R64, R4, 0x1 ;  /* 0x0000000440067211 */ /* 0x000fe200078a08ff */
[-C--:B------:R-:W-:Y:S01]  /*4180*/  FMUL R31, R31, R58.reuse ;  /* 0x0000003a1f1f7220 */ /* 0x080fe20000400000 */
[----:B------:R-:W-:Y:S01]  /*4190*/  ISETP.GT.AND P3, PT, R0, 0x8, P3 ;  /* 0x000000080000780c */ /* 0x000fe20001f64270 */
[-C--:B------:R-:W-:Y:S01]  /*41a0*/  FMUL R32, R32, R58.reuse ;  /* 0x0000003a20207220 */ /* 0x080fe20000400000 */
[----:B------:R-:W-:Y:S01]  /*41b0*/  ISETP.GT.AND P0, PT, R18, 0x9, PT ;  /* 0x000000091200780c */ /* 0x000fe20003f04270 */
[----:B------:R-:W-:Y:S01]  /*41c0*/  IMAD.X R7, R3, 0x1, R5, P5 ;  /* 0x0000000103077824 */ /* 0x000fe200028e0605 */
[----:B------:R-:W-:Y:S01]  /*41d0*/  ISETP.GT.AND P4, PT, R0, RZ, P1 ;  /* 0x000000ff0000720c */ /* 0x000fe20000f84270 */
[----:B------:R-:W-:Y:S01]  /*41e0*/  FMUL R33, R33, R58 ;  /* 0x0000003a21217220 */ /* 0x000fe20000400000 */
[----:B------:R-:W-:Y:S01]  /*41f0*/  F2FP.F16.F32.PACK_AB R26, RZ, R26 ;  /* 0x0000001aff1a723e */ /* 0x000fe200000000ff */
[-C--:B------:R-:W-:Y:S01]  /*4200*/  FMUL R34, R34, R58.reuse ;  /* 0x0000003a22227220 */ /* 0x080fe20000400000 */
[----:B------:R-:W-:Y:S01]  /*4210*/  ISETP.GT.AND P5, PT, R0, RZ, P0 ;  /* 0x000000ff0000720c */ /* 0x000fe200007a4270 */
[----:B------:R-:W-:Y:S01]  /*4220*/  FMUL R35, R35, R58 ;  /* 0x0000003a23237220 */ /* 0x000fe20000400000 */
[----:B------:R-:W-:Y:S01]  /*4230*/  F2FP.F16.F32.PACK_AB R27, RZ, R27 ;  /* 0x0000001bff1b723e */ /* 0x000fe200000000ff */
[----:B------:R-:W-:Y:S01]  /*4240*/  @P2 STG.E.U16 desc[UR36][R6.64], R26 ;  /* 0x0000001a06002986 */ /* 0x000fe2000c101524 */
[----:B------:R-:W-:Y:S01]  /*4250*/  F2FP.F16.F32.PACK_AB R28, RZ, R28 ;  /* 0x0000001cff1c723e */ /* 0x000fe200000000ff */
[-C--:B------:R-:W-:Y:S01]  /*4260*/  FMUL R36, R36, R58.reuse ;  /* 0x0000003a24247220 */ /* 0x080fe20000400000 */
[----:B------:R-:W-:Y:S01]  /*4270*/  ISETP.GT.AND P2, PT, R0, 0x8, P1 ;  /* 0x000000080000780c */ /* 0x000fe20000f44270 */
[----:B------:R-:W-:Y:S01]  /*4280*/  @P3 STG.E.U16 desc[UR36][R6.64+0x2], R27 ;  /* 0x0000021b06003986 */ /* 0x000fe2000c101524 */
[----:B------:R-:W-:Y:S01]  /*4290*/  ISETP.GT.AND P1, PT, R18, 0x10, PT ;  /* 0x000000101200780c */ /* 0x000fe20003f24270 */
[-C--:B------:R-:W-:Y:S01]  /*42a0*/  FMUL R37, R37, R58.reuse ;  /* 0x0000003a25257220 */ /* 0x080fe20000400000 */
[----:B------:R-:W-:Y:S01]  /*42b0*/  F2FP.F16.F32.PACK_AB R29, RZ, R29 ;  /* 0x0000001dff1d723e */ /* 0x000fe200000000ff */
[----:B------:R-:W-:Y:S01]  /*42c0*/  @P4 STG.E.U16 desc[UR36][R4.64+0x10], R28 ;  /* 0x0000101c04004986 */ /* 0x000fe2000c101524 */
[----:B------:R-:W-:Y:S01]  /*42d0*/  ISETP.GT.AND P3, PT, R0, 0x8, P0 ;  /* 0x000000080000780c */ /* 0x000fe20000764270 */
[-C--:B------:R-:W-:Y:S01]  /*42e0*/  FMUL R38, R38, R58.reuse ;  /* 0x0000003a26267220 */ /* 0x080fe20000400000 */
[----:B------:R-:W-:Y:S01]  /*42f0*/  ISETP.GT.AND P0, PT, R18, 0x11, PT ;  /* 0x000000111200780c */ /* 0x000fe20003f04270 */
[----:B------:R-:W-:Y:S01]  /*4300*/  @P5 STG.E.U16 desc[UR36][R4.64+0x12], R29 ;  /* 0x0000121d04005986 */ /* 0x000fe2000c101524 */
        /* <DEDUP_REMOVED lines=40> */
[C---:B------:R-:W-:Y:S01]  /*4590*/  ISETP.GT.AND P4, PT, R0.reuse, RZ, P1 ;  /* 0x000000ff0000720c */ /* 0x040fe20000f84270 */
[-C--:B------:R-:W-:Y:S01]  /*45a0*/  FMUL R51, R51, R58.reuse ;  /* 0x0000003a33337220 */ /* 0x080fe20000400000 */
[----:B------:R-:W-:Y:S01]  /*45b0*/  ISETP.GT.AND P5, PT, R0, RZ, P0 ;  /* 0x000000ff0000720c */ /* 0x000fe200007a4270 */
[----:B------:R-:W-:Y:S01]  /*45c0*/  FMUL R52, R52, R58 ;  /* 0x0000003a34347220 */ /* 0x000fe20000400000 */
[----:B------:R-:W-:Y:S01]  /*45d0*/  F2FP.F16.F32.PACK_AB R38, RZ, R38 ;  /* 0x00000026ff26723e */ /* 0x000fe200000000ff */
[-C--:B------:R-:W-:Y:S01]  /*45e0*/  FMUL R53, R53, R58.reuse ;  /* 0x0000003a35357220 */ /* 0x080fe20000400000 */
[----:B------:R-:W-:Y:S01]  /*45f0*/  F2FP.F16.F32.PACK_AB R39, RZ, R39 ;  /* 0x00000027ff27723e */ /* 0x000fe200000000ff */
[----:B------:R-:W-:Y:S01]  /*4600*/  FMUL R54, R54, R58 ;  /* 0x0000003a36367220 */ /* 0x000fe20000400000 */
[----:B------:R-:W-:Y:S01]  /*4610*/  F2FP.F16.F32.PACK_AB R40, RZ, R40 ;  /* 0x00000028ff28723e */ /* 0x000fe200000000ff */
[----:B------:R-:W-:Y:S01]  /*4620*/  @P2 STG.E.U16 desc[UR36][R6.64+0x30], R38 ;  /* 0x0000302606002986 */ /* 0x000fe2000c101524 */
[----:B------:R-:W-:Y:S01]  /*4630*/  F2FP.F16.F32.PACK_AB R41, RZ, R41 ;  /* 0x00000029ff29723e */ /* 0x000fe200000000ff */
[----:B------:R-:W-:Y:S01]  /*4640*/  FMUL R55, R55, R58 ;  /* 0x0000003a37377220 */ /* 0x000fe20000400000 */
[C---:B------:R-:W-:Y:S01]  /*4650*/  ISETP.GT.AND P1, PT, R0.reuse, 0x8, P1 ;  /* 0x000000080000780c */ /* 0x040fe20000f24270 */
[----:B------:R-:W-:Y:S01]  /*4660*/  @P3 STG.E.U16 desc[UR36][R6.64+0x32], R39 ;  /* 0x0000322706003986 */ /* 0x000fe2000c101524 */
[----:B------:R-:W-:-:S02]  /*4670*/  ISETP.GT.AND P2, PT, R0, 0x8, P0 ;  /* 0x000000080000780c */ /* 0x000fc40000744270 */
[----:B------:R-:W-:Y:S01]  /*4680*/  F2FP.F16.F32.PACK_AB R42, RZ, R42 ;  /* 0x0000002aff2a723e */ /* 0x000fe200000000ff */
[----:B------:R-:W-:Y:S01]  /*4690*/  @P4 STG.E.U16 desc[UR36][R4.64+0x40], R40 ;  /* 0x0000402804004986 */ /* 0x000fe2000c101524 */
[C---:B------:R-:W-:Y:S02]  /*46a0*/  ISETP.GT.AND P4, PT, R18.reuse, 0x28, PT ;  /* 0x000000281200780c */ /* 0x040fe40003f84270 */
[----:B------:R-:W-:Y:S01]  /*46b0*/  ISETP.GT.AND P0, PT, R18, 0x29, PT ;  /* 0x000000291200780c */ /* 0x000fe20003f04270 */
[----:B------:R-:W-:Y:S01]  /*46c0*/  @P5 STG.E.U16 desc[UR36][R4.64+0x42], R41 ;  /* 0x0000422904005986 */ /* 0x000fe2000c101524 */
[----:B------:R-:W-:Y:S02]  /*46d0*/  ISETP.GT.AND P5, PT, R0, RZ, P4 ;  /* 0x000000ff0000720c */ /* 0x000fe400027a4270 */
[----:B------:R-:W-:Y:S01]  /*46e0*/  F2FP.F16.F32.PACK_AB R43, RZ, R43 ;  /* 0x0000002bff2b723e */ /* 0x000fe200000000ff */
[----:B------:R-:W-:Y:S01]  /*46f0*/  @P1 STG.E.U16 desc[UR36][R6.64+0x40], R42 ;  /* 0x0000402a06001986 */ /* 0x000fe2000c101524 */
[----:B------:R-:W-:-:S02]  /*4700*/  F2FP.F16.F32.PACK_AB R44, RZ, R44 ;  /* 0x0000002cff2c723e */ /* 0x000fc400000000ff */
[C---:B------:R-:W-:Y:S01]  /*4710*/  ISETP.GT.AND P3, PT, R0.reuse, RZ, P0 ;  /* 0x000000ff0000720c */ /* 0x040fe20000764270 */
[----:B------:R-:W-:Y:S01]  /*4720*/  @P2 STG.E.U16 desc[UR36][R6.64+0x42], R43 ;  /* 0x0000422b06002986 */ /* 0x000fe2000c101524 */
[C---:B------:R-:W-:Y:S02]  /*4730*/  ISETP.GT.AND P4, PT, R0.reuse, 0x8, P4 ;  /* 0x000000080000780c */ /* 0x040fe40002784270 */
[----:B------:R-:W-:Y:S02]  /*4740*/  F2FP.F16.F32.PACK_AB R45, RZ, R45 ;  /* 0x0000002dff2d723e */ /* 0x000fe400000000ff */
[----:B------:R-:W-:Y:S01]  /*4750*/  F2FP.F16.F32.PACK_AB R46, RZ, R46 ;  /* 0x0000002eff2e723e */ /* 0x000fe200000000ff */
[----:B------:R-:W-:Y:S01]  /*4760*/  @P5 STG.E.U16 desc[UR36][R4.64+0x50], R44 ;  /* 0x0000502c04005986 */ /* 0x000fe2000c101524 */
[----:B------:R-:W-:Y:S02]  /*4770*/  ISETP.GT.AND P5, PT, R0, 0x8, P0 ;  /* 0x000000080000780c */ /* 0x000fe400007a4270 */
[----:B------:R-:W-:-:S02]  /*4780*/  F2FP.F16.F32.PACK_AB R47, RZ, R47 ;  /* 0x0000002fff2f723e */ /* 0x000fc400000000ff */
[C---:B------:R-:W-:Y:S01]  /*4790*/  ISETP.GT.AND P2, PT, R18.reuse, 0x31, PT ;  /* 0x000000311200780c */ /* 0x040fe20003f44270 */
[----:B------:R-:W-:Y:S01]  /*47a0*/  @P3 STG.E.U16 desc[UR36][R4.64+0x52], R45 ;  /* 0x0000522d04003986 */ /* 0x000fe2000c101524 */
[----:B------:R-:W-:Y:S02]  /*47b0*/  ISETP.GT.AND P3, PT, R18, 0x30, PT ;  /* 0x000000301200780c */ /* 0x000fe40003f64270 */
[----:B------:R-:W-:Y:S01]  /*47c0*/  F2FP.F16.F32.PACK_AB R48, RZ, R48 ;  /* 0x00000030ff30723e */ /* 0x000fe200000000ff */
[----:B------:R-:W-:Y:S01]  /*47d0*/  @P4 STG.E.U16 desc[UR36][R6.64+0x50], R46 ;  /* 0x0000502e06004986 */ /* 0x000fe2000c101524 */
[C---:B------:R-:W-:Y:S02]  /*47e0*/  ISETP.GT.AND P4, PT, R0.reuse, RZ, P2 ;  /* 0x000000ff0000720c */ /* 0x040fe40001784270 */
[----:B------:R-:W-:Y:S01]  /*47f0*/  F2FP.F16.F32.PACK_AB R49, RZ, R49 ;  /* 0x00000031ff31723e */ /* 0x000fe200000000ff */
[----:B------:R-:W-:Y:S01]  /*4800*/  @P5 STG.E.U16 desc[UR36][R6.64+0x52], R47 ;  /* 0x0000522f06005986 */ /* 0x000fe2000c101524 */
[----:B------:R-:W-:-:S02]  /*4810*/  ISETP.GT.AND P5, PT, R0, RZ, P3 ;  /* 0x000000ff0000720c */ /* 0x000fc40001fa4270 */
[C---:B------:R-:W-:Y:S02]  /*4820*/  ISETP.GT.AND P1, PT, R18.reuse, 0x38, PT ;  /* 0x000000381200780c */ /* 0x040fe40003f24270 */
[----:B------:R-:W-:Y:S02]  /*4830*/  ISETP.GT.AND P0, PT, R18, 0x39, PT ;  /* 0x000000391200780c */ /* 0x000fe40003f04270 */
[C---:B------:R-:W-:Y:S02]  /*4840*/  ISETP.GT.AND P3, PT, R0.reuse, 0x8, P3 ;  /* 0x000000080000780c */ /* 0x040fe40001f64270 */
[C---:B------:R-:W-:Y:S02]  /*4850*/  ISETP.GT.AND P2, PT, R0.reuse, 0x8, P2 ;  /* 0x000000080000780c */ /* 0x040fe40001744270 */
[----:B------:R-:W-:Y:S02]  /*4860*/  F2FP.F16.F32.PACK_AB R50, RZ, R50 ;  /* 0x00000032ff32723e */ /* 0x000fe400000000ff */
[----:B------:R-:W-:Y:S01]  /*4870*/  F2FP.F16.F32.PACK_AB R51, RZ, R51 ;  /* 0x00000033ff33723e */ /* 0x000fe200000000ff */
[----:B------:R-:W-:Y:S01]  /*4880*/  @P5 STG.E.U16 desc[UR36][R4.64+0x60], R48 ;  /* 0x0000603004005986 */ /* 0x000fe2000c101524 */
[----:B------:R-:W-:-:S02]  /*4890*/  ISETP.GT.AND P5, PT, R0, RZ, P0 ;  /* 0x000000ff0000720c */ /* 0x000fc400007a4270 */
[C---:B------:R-:W-:Y:S01]  /*48a0*/  ISETP.GT.AND P0, PT, R0.reuse, 0x8, P0 ;  /* 0x000000080000780c */ /* 0x040fe20000704270 */
[----:B------:R-:W-:Y:S01]  /*48b0*/  @P4 STG.E.U16 desc[UR36][R4.64+0x62], R49 ;  /* 0x0000623104004986 */ /* 0x000fe2000c101524 */
[C---:B------:R-:W-:Y:S02]  /*48c0*/  ISETP.GT.AND P4, PT, R0.reuse, RZ, P1 ;  /* 0x000000ff0000720c */ /* 0x040fe40000f84270 */
[----:B------:R-:W-:Y:S01]  /*48d0*/  ISETP.GT.AND P1, PT, R0, 0x8, P1 ;  /* 0x000000080000780c */ /* 0x000fe20000f24270 */
[----:B------:R-:W-:Y:S01]  /*48e0*/  @P3 STG.E.U16 desc[UR36][R6.64+0x60], R50 ;  /* 0x0000603206003986 */ /* 0x000fe2000c101524 */
[----:B------:R-:W-:Y:S02]  /*48f0*/  F2FP.F16.F32.PACK_AB R52, RZ, R52 ;  /* 0x00000034ff34723e */ /* 0x000fe400000000ff */
[----:B------:R-:W-:Y:S01]  /*4900*/  F2FP.F16.F32.PACK_AB R53, RZ, R53 ;  /* 0x00000035ff35723e */ /* 0x000fe200000000ff */
[----:B------:R-:W-:Y:S01]  /*4910*/  @P2 STG.E.U16 desc[UR36][R6.64+0x62], R51 ;  /* 0x0000623306002986 */ /* 0x000fe2000c101524 */
[----:B------:R-:W-:-:S02]  /*4920*/  F2FP.F16.F32.PACK_AB R54, RZ, R54 ;  /* 0x00000036ff36723e */ /* 0x000fc400000000ff */
[----:B------:R-:W-:-:S03]  /*4930*/  F2FP.F16.F32.PACK_AB R55, RZ, R55 ;  /* 0x00000037ff37723e */ /* 0x000fc600000000ff */
[----:B------:R-:W-:Y:S04]  /*4940*/  @P4 STG.E.U16 desc[UR36][R4.64+0x70], R52 ;  /* 0x0000703404004986 */ /* 0x000fe8000c101524 */
[----:B------:R0:W-:Y:S02]  /*4950*/  @P5 STG.E.U16 desc[UR36][R4.64+0x72], R53 ;  /* 0x0000723504005986 */ /* 0x0001e4000c101524 */
[----:B0-----:R-:W-:Y:S02]  /*4960*/  @P1 IMAD.MOV.U32 R4, RZ, RZ, R6 ;  /* 0x000000ffff041224 */ /* 0x001fe400078e0006 */
[----:B------:R-:W-:-:S05]  /*4970*/  @P1 IMAD.MOV.U32 R5, RZ, RZ, R7 ;  /* 0x000000ffff051224 */ /* 0x000fca00078e0007 */
[----:B------:R0:W-:Y:S04]  /*4980*/  @P1 STG.E.U16 desc[UR36][R4.64+0x70], R54 ;  /* 0x0000703604001986 */ /* 0x0001e8000c101524 */
[----:B------:R0:W-:Y:S02]  /*4990*/  @P0 STG.E.U16 desc[UR36][R6.64+0x72], R55 ;  /* 0x0000723706000986 */ /* 0x0001e4000c101524 */
.L_x_100:
[----:B------:R-:W-:Y:S05]  /*49a0*/  BSYNC B0 ;  /* 0x0000000000007941 */ /* 0x000fea0003800000 */
.L_x_38:
[----:B0-----:R-:W2:Y:S01]  /*49b0*/  LDL.64 R4, [R1] ;  /* 0x0000000001047983 */ /* 0x001ea20000100a00 */
[----:B------:R-:W-:Y:S01]  /*49c0*/  ULDC.64 UR4, c[0x0][0x650] ;  /* 0x0001940000047ab9 */ /* 0x000fe20000000a00 */
[----:B------:R-:W-:Y:S02]  /*49d0*/  IMAD.U32 R0, RZ, RZ, UR44 ;  /* 0x0000002cff007e24 */ /* 0x000fe4000f8e00ff */
[----:B------:R-:W-:Y:S02]  /*49e0*/  IMAD.MOV.U32 R22, RZ, RZ, -0x1 ;  /* 0xffffffffff167424 */ /* 0x000fe400078e00ff */
[----:B------:R0:W-:Y:S01]  /*49f0*/  SYNCS.ARRIVE.TRANS64.A1T0 RZ, [R0+UR48], RZ ;  /* 0x000000ff00ff79a7 */ /* 0x0001e20008100030 */
[----:B------:R-:W-:Y:S02]  /*4a00*/  IMAD.MOV.U32 R18, RZ, RZ, -0x1 ;  /* 0xffffffffff127424 */ /* 0x000fe400078e00ff */
[----:B------:R-:W-:Y:S01]  /*4a10*/  IMAD.MOV.U32 R19, RZ, RZ, -0x1 ;  /* 0xffffffffff137424 */ /* 0x000fe200078e00ff */
[----:B0-----:R-:W-:-:S02]  /*4a20*/  PRMT R0, RZ, 0x7610, R0 ;  /* 0x00007610ff007816 */ /* 0x001fc40000000000 */
[----:B--2---:R-:W-:-:S05]  /*4a30*/  LEA R16, P0, R4, R16, 0x1 ;  /* 0x0000001004107211 */ /* 0x004fca00078008ff */
[----:B------:R-:W-:Y:S01]  /*4a40*/  IMAD.X R17, R68, 0x1, R17, P0 ;  /* 0x0000000144117824 */ /* 0x000fe200000e0611 */
[----:B------:R-:W-:-:S04]  /*4a50*/  ISETP.GE.U32.AND P0, PT, R16, UR4, PT ;  /* 0x0000000410007c0c */ /* 0x000fc8000bf06070 */
[----:B------:R-:W-:-:S13]  /*4a60*/  ISETP.GE.U32.AND.EX P0, PT, R17, UR5, PT, P0 ;  /* 0x0000000511007c0c */ /* 0x000fda000bf06100 */
[----:B------:R-:W-:Y:S05]  /*4a70*/  @P0 BRA `(.L_x_101) ;  /* 0x00000004004c0947 */ /* 0x000fea0003800000 */
[----:B------:R-:W0:Y:S01]  /*4a80*/  LDC.64 R10, c[0x0][0x628] ;  /* 0x00018a00ff0a7b82 */ /* 0x000e220000000a00 */
[----:B------:R-:W2:Y:S01]  /*4a90*/  S2R R12, SR_CTAID.X ;  /* 0x00000000000c7919 */ /* 0x000ea20000002500 */
[----:B-1-34-:R-:W-:Y:S02]  /*4aa0*/  IMAD.MOV.U32 R8, RZ, RZ, R16 ;  /* 0x000000ffff087224 */ /* 0x01afe400078e0010 */
[----:B------:R-:W-:Y:S01]  /*4ab0*/  IMAD.MOV.U32 R9, RZ, RZ, R17 ;  /* 0x000000ffff097224 */ /* 0x000fe200078e0011 */
[----:B------:R-:W1:Y:S03]  /*4ac0*/  S2R R18, SR_CTAID.Y ;  /* 0x0000000000127919 */ /* 0x000e660000002600 */
[----:B------:R-:W3:Y:S08]  /*4ad0*/  LDC R0, c[0x0][0x630] ;  /* 0x00018c00ff007b82 */ /* 0x000ef00000000800 */
[----:B------:R-:W4:Y:S01]  /*4ae0*/  LDC.64 R14, c[0x0][0x620] ;  /* 0x00018800ff0e7b82 */ /* 0x000f220000000a00 */
[----:B0-----:R-:W-:-:S04]  /*4af0*/  ISETP.NE.U32.AND P0, PT, R10, RZ, PT ;  /* 0x000000ff0a00720c */ /* 0x001fc80003f05070 */
[----:B------:R-:W-:-:S13]  /*4b00*/  ISETP.NE.AND.EX P0, PT, R11, RZ, PT, P0 ;  /* 0x000000ff0b00720c */ /* 0x000fda0003f05300 */
[----:B-1234-:R-:W-:Y:S05]  /*4b10*/  @!P0 BRA `(.L_x_102) ;  /* 0x0000000000288947 */ /* 0x01efea0003800000 */
[----:B------:R-:W0:Y:S02]  /*4b20*/  LDC R3, c[0x0][0x634] ;  /* 0x00018d00ff037b82 */ /* 0x000e240000000800 */
[----:B0-----:R-:W-:-:S05]  /*4b30*/  IADD3 R3, P0, R16, R3, RZ ;  /* 0x0000000310037210 */ /* 0x001fca0007f1e0ff */
        /* <DEDUP_REMOVED lines=8> */
.L_x_102:
[-CC-:B------:R-:W-:Y:S01]  /*4bc0*/  SHF.R.U64 R19, R8, R0.reuse, R9.reuse ;  /* 0x0000000008137219 */ /* 0x180fe20000001209 */
[----:B------:R-:W0:Y:S01]  /*4bd0*/  LDC.64 R24, c[0x0][0x640] ;  /* 0x00019000ff187b82 */ /* 0x000e220000000a00 */
[----:B------:R-:W-:Y:S01]  /*4be0*/  SHF.R.U32.HI R0, RZ, R0, R9 ;  /* 0x00000000ff007219 */ /* 0x000fe20000011609 */
[----:B------:R-:W-:Y:S01]  /*4bf0*/  ULDC UR4, c[0x0][0x150] ;  /* 0x0000540000047ab9 */ /* 0x000fe20000000800 */
[----:B------:R-:W-:Y:S02]  /*4c00*/  IADD3 R3, P0, RZ, -R19, RZ ;  /* 0x80000013ff037210 */ /* 0x000fe40007f1e0ff */
[----:B------:R-:W-:-:S03]  /*4c10*/  I2FP.F32.U32 R7, R12 ;  /* 0x0000000c00077245 */ /* 0x000fc60000201000 */
[----:B------:R-:W1:Y:S01]  /*4c20*/  LDC R6, c[0x0][0x618] ;  /* 0x00018600ff067b82 */ /* 0x000e620000000800 */
[----:B------:R-:W-:Y:S02]  /*4c30*/  IMAD.X R5, RZ, RZ, ~R0, P0 ;  /* 0x000000ffff057224 */ /* 0x000fe400000e0e00 */
[----:B------:R-:W-:Y:S01]  /*4c40*/  FMUL R7, R7, UR4 ;  /* 0x0000000407077c20 */ /* 0x000fe20008400000 */
[----:B------:R-:W-:Y:S01]  /*4c50*/  ULDC UR4, c[0x0][0x154] ;  /* 0x0000550000047ab9 */ /* 0x000fe20000000800 */
[-C--:B------:R-:W-:Y:S02]  /*4c60*/  IMAD R0, R5, R14.reuse, RZ ;  /* 0x0000000e05007224 */ /* 0x080fe400078e02ff */
[C---:B------:R-:W-:Y:S01]  /*4c70*/  IMAD.WIDE.U32 R4, R3.reuse, R14, R16 ;  /* 0x0000000e03047225 */ /* 0x040fe200078e0010 */
[----:B------:R-:W2:Y:S01]  /*4c80*/  LDC R8, c[0x0][0x608] ;  /* 0x00018200ff087b82 */ /* 0x000ea20000000800 */
[----:B------:R-:W3:Y:S02]  /*4c90*/  F2I.U32.TRUNC.NTZ R7, R7 ;  /* 0x0000000700077305 */ /* 0x000ee4000020f000 */
[----:B------:R-:W-:Y:S01]  /*4ca0*/  IMAD R3, R3, R15, R0 ;  /* 0x0000000f03037224 */ /* 0x000fe200078e0200 */
[----:B------:R-:W-:-:S03]  /*4cb0*/  I2FP.F32.U32 R0, R18 ;  /* 0x0000001200007245 */ /* 0x000fc60000201000 */
[----:B------:R-:W-:Y:S01]  /*4cc0*/  IMAD.IADD R3, R5, 0x1, R3 ;  /* 0x0000000105037824 */ /* 0x000fe200078e0203 */
[----:B------:R-:W4:Y:S01]  /*4cd0*/  LDC R11, c[0x0][0x658] ;  /* 0x00019600ff0b7b82 */ /* 0x000f220000000800 */
[----:B0-----:R-:W-:-:S04]  /*4ce0*/  ISETP.NE.U32.AND P0, PT, R24, RZ, PT ;  /* 0x000000ff1800720c */ /* 0x001fc80003f05070 */
[----:B------:R-:W-:-:S03]  /*4cf0*/  ISETP.NE.AND.EX P0, PT, R25, RZ, PT, P0 ;  /* 0x000000ff1900720c */ /* 0x000fc60003f05300 */
[----:B------:R-:W0:Y:S01]  /*4d00*/  LDC R9, c[0x0][0x144] ;  /* 0x00005100ff097b82 */ /* 0x000e220000000800 */
[-C--:B-1----:R-:W-:Y:S01]  /*4d10*/  SHF.R.U64 R10, R4, R6.reuse, R3 ;  /* 0x00000006040a7219 */ /* 0x082fe20000001203 */
[----:B---3--:R-:W-:Y:S01]  /*4d20*/  IMAD.MOV R7, RZ, RZ, -R7 ;  /* 0x000000ffff077224 */ /* 0x008fe200078e0a07 */
[----:B------:R-:W-:Y:S01]  /*4d30*/  SHF.R.U32.HI R3, RZ, R6, R3 ;  /* 0x00000006ff037219 */ /* 0x000fe20000011603 */
[----:B------:R-:W-:-:S04]  /*4d40*/  FMUL R6, R0, UR4 ;  /* 0x0000000400067c20 */ /* 0x000fc80008400000 */
[----:B------:R-:W1:Y:S01]  /*4d50*/  LDC R21, c[0x0][0x148] ;  /* 0x00005200ff157b82 */ /* 0x000e620000000800 */
[----:B------:R3:W0:Y:S01]  /*4d60*/  F2I.U32.TRUNC.NTZ R14, R6 ;  /* 0x00000006000e7305 */ /* 0x000622000020f000 */
[-CC-:B--2---:R-:W-:Y:S02]  /*4d70*/  SHF.R.U64 R13, R10, R8.reuse, R3.reuse ;  /* 0x000000080a0d7219 */ /* 0x184fe40000001203 */
[----:B------:R-:W-:-:S04]  /*4d80*/  SHF.R.U32.HI R0, RZ, R8, R3 ;  /* 0x00000008ff007219 */ /* 0x000fc80000011603 */
[----:B-----5:R-:W2:Y:S01]  /*4d90*/  LDC R20, c[0x0][0x648] ;  /* 0x00019200ff147b82 */ /* 0x020ea20000000800 */
[-CC-:B----4-:R-:W-:Y:S02]  /*4da0*/  SHF.R.U64 R15, R13, R11.reuse, R0.reuse ;  /* 0x0000000b0d0f7219 */ /* 0x190fe40000001200 */
[----:B------:R-:W-:-:S03]  /*4db0*/  SHF.R.U32.HI R5, RZ, R11, R0 ;  /* 0x0000000bff057219 */ /* 0x000fc60000011600 */
[----:B------:R-:W-:Y:S02]  /*4dc0*/  IMAD.MOV.U32 R4, RZ, RZ, R15 ;  /* 0x000000ffff047224 */ /* 0x000fe400078e000f */
[----:B------:R-:W4:Y:S01]  /*4dd0*/  LDC R26, c[0x0][0x638] ;  /* 0x00018e00ff1a7b82 */ /* 0x000f220000000800 */
[----:B0-----:R-:W-:-:S07]  /*4de0*/  IMAD R22, R9, R7, R12 ;  /* 0x0000000709167224 */ /* 0x001fce00078e020c */
[----:B------:R-:W0:Y:S08]  /*4df0*/  LDC R27, c[0x0][0x610] ;  /* 0x00018400ff1b7b82 */ /* 0x000e300000000800 */
[----:B------:R-:W0:Y:S01]  /*4e00*/  LDC R28, c[0x0][0x600] ;  /* 0x00018000ff1c7b82 */ /* 0x000e220000000800 */
[----:B-123--:R-:W-:Y:S05]  /*4e10*/  @!P0 BRA `(.L_x_103) ;  /* 0x0000000000288947 */ /* 0x00efea0003800000 */
[----:B------:R-:W1:Y:S02]  /*4e20*/  LDC R0, c[0x0][0x64c] ;  /* 0x00019300ff007b82 */ /* 0x000e640000000800 */
[----:B-1----:R-:W-:-:S05]  /*4e30*/  IADD3 R3, P0, R15, R0, RZ ;  /* 0x000000000f037210 */ /* 0x002fca0007f1e0ff */
        /* <DEDUP_REMOVED lines=8> */
.L_x_103:
[----:B------:R-:W-:Y:S01]  /*4ec0*/  ISETP.NE.AND P0, PT, R2, 0x1, PT ;  /* 0x000000010200780c */ /* 0x000fe20003f05270 */
[----:B------:R-:W-:Y:S01]  /*4ed0*/  IMAD.MOV R14, RZ, RZ, -R14 ;  /* 0x000000ffff0e7224 */ /* 0x000fe200078e0a0e */
[----:B------:R-:W-:Y:S02]  /*4ee0*/  SHF.R.U64 R0, R4, R20, R5 ;  /* 0x0000001404007219 */ /* 0x000fe40000001205 */
[----:B------:R-:W-:Y:S02]  /*4ef0*/  LOP3.LUT R3, R13, R70, RZ, 0xc0, !PT ;  /* 0x000000460d037212 */ /* 0x000fe400078ec0ff */
[----:B------:R-:W-:Y:S01]  /*4f00*/  LOP3.LUT R5, R10, R69, RZ, 0xc0, !PT ;  /* 0x000000450a057212 */ /* 0x000fe200078ec0ff */
[----:B------:R-:W-:Y:S02]  /*4f10*/  IMAD.MOV R4, RZ, RZ, -R0 ;  /* 0x000000ffff047224 */ /* 0x000fe400078e0a00 */
[----:B------:R-:W-:Y:S02]  /*4f20*/  IMAD R3, R66, R0, R3 ;  /* 0x0000000042037224 */ /* 0x000fe400078e0203 */
[----:B----4-:R-:W-:-:S02]  /*4f30*/  IMAD R0, R4, R26, R15 ;  /* 0x0000001a04007224 */ /* 0x010fc400078e020f */
[----:B------:R-:W-:Y:S02]  /*4f40*/  @P0 IMAD R22, R21, R14, R18 ;  /* 0x0000000e15160224 */ /* 0x000fe400078e0212 */
[----:B------:R-:W-:Y:S02]  /*4f50*/  IMAD.MOV.U32 R4, RZ, RZ, 0x1 ;  /* 0x00000001ff047424 */ /* 0x000fe400078e00ff */
[----:B0-----:R-:W-:Y:S02]  /*4f60*/  IMAD R22, R3, R27, R22 ;  /* 0x0000001b03167224 */ /* 0x001fe400078e0216 */
[----:B------:R-:W-:Y:S01]  /*4f70*/  IMAD R3, R0, R28, R5 ;  /* 0x0000001c00037224 */ /* 0x000fe200078e0205 */
[----:B------:R-:W-:-:S04]  /*4f80*/  PRMT R0, R4, 0x7610, R0 ;  /* 0x0000761004007816 */ /* 0x000fc80000000000 */
[----:B------:R-:W-:Y:S02]  /*4f90*/  SEL R18, R3, R22, !P0 ;  /* 0x0000001603127207 */ /* 0x000fe40004000000 */
[----:B------:R-:W-:-:S07]  /*4fa0*/  SEL R22, R22, R3, !P0 ;  /* 0x0000000316167207 */ /* 0x000fce0004000000 */
.L_x_101:
[----:B------:R-:W-:Y:S01]  /*4fb0*/  UIMAD.WIDE.U32 UR4, UR38, 0x24924925, URZ ;  /* 0x24924925260478a5 */ /* 0x000fe2000f8e003f */
[----:B------:R-:W-:Y:S02]  /*4fc0*/  LOP3.LUT P0, RZ, R0, 0xff, RZ, 0xc0, !PT ;  /* 0x000000ff00ff7812 */ /* 0x000fe4000780c0ff */
[----:B------:R-:W-:Y:S01]  /*4fd0*/  LOP3.LUT R75, R75, 0x1, RZ, 0x3c, !PT ;  /* 0x000000014b4b7812 */ /* 0x000fe200078e3cff */
[----:B------:R-:W-:-:S04]  /*4fe0*/  UIADD3 UR4, UR38, -UR5, URZ ;  /* 0x8000000526047290 */ /* 0x000fc8000fffe03f */
[----:B------:R-:W-:-:S04]  /*4ff0*/  ULEA.HI UR4, UR4, UR5, URZ, 0x1f ;  /* 0x0000000504047291 */ /* 0x000fc8000f8ff83f */
[----:B------:R-:W-:-:S04]  /*5000*/  USHF.R.U32.HI UR4, URZ, 0x2, UR4 ;  /* 0x000000023f047899 */ /* 0x000fc80008011604 */
[----:B------:R-:W-:Y:S01]  /*5010*/  UIMAD UR38, UR4, -0x7, UR38 ;  /* 0xfffffff9042678a4 */ /* 0x000fe2000f8e0226 */
[----:B------:R-:W-:Y:S11]  /*5020*/  @P0 BRA `(.L_x_104) ;  /* 0xffffffc800140947 */ /* 0x000ff6000383ffff */
[----:B------:R-:W-:Y:S05]  /*5030*/  EXIT ;  /* 0x000000000000794d */ /* 0x000fea0003800000 */
.L_x_17:
[----:B------:R-:W-:-:S08]  /*5040*/  ISETP.NE.AND P0, PT, R9, RZ, PT ;  /* 0x000000ff0900720c */ /* 0x000fd00003f05270 */
[----:B0-----:R-:W0:-:S00]  /*5050*/  USETMAXREG.DEALLOC.CTAPOOL 0x28 ;  /* 0x00000028000079c8 */ /* 0x001e0000080e0500 */
[----:B------:R-:W-:Y:S05]  /*5060*/  @P0 EXIT ;  /* 0x000000000000094d */ /* 0x000fea0003800000 */
[----:B0-----:R-:W-:Y:S01]  /*5070*/  LOP3.LUT P0, RZ, R3, 0xff, RZ, 0xc0, !PT ;  /* 0x000000ff03ff7812 */ /* 0x001fe2000780c0ff */
[----:B------:R-:W-:Y:S02]  /*5080*/  IMAD.MOV.U32 R3, RZ, RZ, 0x1 ;  /* 0x00000001ff037424 */ /* 0x000fe400078e00ff */
[----:B------:R-:W-:-:S10]  /*5090*/  IMAD.MOV.U32 R8, RZ, RZ, RZ ;  /* 0x000000ffff087224 */ /* 0x000fd400078e00ff */
[----:B------:R-:W-:Y:S05]  /*50a0*/  @!P0 BRA `(.L_x_105) ;  /* 0x0000000c009c8947 */ /* 0x000fea0003800000 */
[----:B------:R-:W0:Y:S01]  /*50b0*/  S2UR UR5, SR_CgaCtaId ;  /* 0x00000000000579c3 */ /* 0x000e220000008800 */
[----:B------:R-:W-:Y:S01]  /*50c0*/  UMOV UR7, 0x1 ;  /* 0x0000000100077882 */ /* 0x000fe20000000000 */
[----:B------:R-:W-:Y:S01]  /*50d0*/  LOP3.LUT P0, RZ, R4, 0x1f, RZ, 0xc0, !PT ;  /* 0x0000001f04ff7812 */ /* 0x000fe2000780c0ff */
[----:B------:R-:W-:Y:S01]  /*50e0*/  ULDC UR14, c[0x0][0x658] ;  /* 0x00019600000e7ab9 */ /* 0x000fe20000000800 */
[----:B------:R-:W-:Y:S01]  /*50f0*/  UMOV UR6, 0xffffffff ;  /* 0xffffffff00067882 */ /* 0x000fe20000000000 */
[----:B------:R-:W-:Y:S01]  /*5100*/  BSSY B0, `(.L_x_105) ;  /* 0x00000e1000007945 */ /* 0x000fe20003800000 */
[----:B------:R-:W-:Y:S01]  /*5110*/  USHF.L.U32 UR6, UR6, UR14, URZ ;  /* 0x0000000e06067299 */ /* 0x000fe2000800063f */
[C---:B------:R-:W-:Y:S01]  /*5120*/  ISETP.NE.AND P2, PT, R5.reuse, RZ, PT ;  /* 0x000000ff0500720c */ /* 0x040fe20003f45270 */
[----:B------:R-:W-:Y:S01]  /*5130*/  IMAD.MOV.U32 R10, RZ, RZ, 0x1 ;  /* 0x00000001ff0a7424 */ /* 0x000fe200078e00ff */
[----:B------:R-:W-:Y:S01]  /*5140*/  ISETP.NE.OR P0, PT, R5, RZ, !P0 ;  /* 0x000000ff0500720c */ /* 0x000fe20004705670 */
[----:B------:R-:W-:Y:S01]  /*5150*/  IMAD.MOV.U32 R3, RZ, RZ, 0x1 ;  /* 0x00000001ff037424 */ /* 0x000fe200078e00ff */
[----:B------:R-:W-:Y:S01]  /*5160*/  LOP3.LUT R9, R23, 0x2, RZ, 0xfc, !PT ;  /* 0x0000000217097812 */ /* 0x000fe200078efcff */
[----:B------:R-:W-:Y:S01]  /*5170*/  IMAD.MOV.U32 R8, RZ, RZ, RZ ;  /* 0x000000ffff087224 */ /* 0x000fe200078e00ff */
[----:B------:R-:W-:Y:S01]  /*5180*/  ULDC UR13, c[0x0][0x600] ;  /* 0x00018000000d7ab9 */ /* 0x000fe20000000800 */
[----:B------:R-:W-:Y:S01]  /*5190*/  UMOV UR23, 0x55 ;  /* 0x0000005500177882 */ /* 0x000fe20000000000 */
[----:B------:R-:W-:-:S02]  /*51a0*/  UIADD3 UR42, UR40, 0x1, URZ ;  /* 0x00000001282a7890 */ /* 0x000fc4000fffe03f */
[----:B------:R-:W-:Y:S02]  /*51b0*/  UIADD3 UR13, UR13, -0x1, URZ ;  /* 0xffffffff0d0d7890 */ /* 0x000fe4000fffe03f */
[----:B------:R-:W-:Y:S02]  /*51c0*/  USHF.L.U32 UR14, UR7, UR14, URZ ;  /* 0x0000000e070e7299 */ /* 0x000fe4000800063f */
[----:B------:R-:W-:Y:S01]  /*51d0*/  ULOP3.LUT UR21, URZ, UR6, URZ, 0x33, !UPT ;  /* 0x000000063f157292 */ /* 0x000fe2000f8e333f */
[----:B------:R-:W-:Y:S01]  /*51e0*/  ULDC.64 UR30, c[0x0][0x198] ;  /* 0x00006600001e7ab9 */ /* 0x000fe20000000a00 */
[----:B0-----:R-:W-:Y:S02]  /*51f0*/  ULOP3.LUT UR4, UR5, 0x1, URZ, 0xc0, !UPT ;  /* 0x0000000105047892 */ /* 0x001fe4000f8ec03f */
[----:B------:R-:W-:Y:S02]  /*5200*/  USHF.R.U32.HI UR41, URZ, 0x1, UR5 ;  /* 0x000000013f297899 */ /* 0x000fe40008011605 */
[----:B------:R-:W-:-:S02]  /*5210*/  USHF.L.U32 UR15, UR5, 0x5, URZ ;  /* 0x00000005050f7899 */ /* 0x000fc4000800063f */
[----:B------:R-:W-:Y:S02]  /*5220*/  USHF.L.U32 UR37, UR5, 0xb, URZ ;  /* 0x0000000b05257899 */ /* 0x000fe4000800063f */
[----:B------:R-:W-:Y:S02]  /*5230*/  ULOP3.LUT UR5, UR5, 0xfffffffe, URZ, 0xc0, !UPT ;  /* 0xfffffffe05057892 */ /* 0x000fe4000f8ec03f */
[----:B------:R-:W-:Y:S02]  /*5240*/  UISETP.GT.U32.AND UP0, UPT, UR4, 0xffff, UPT ;  /* 0x0000ffff0400788c */ /* 0x000fe4000bf04070 */
[----:B------:R-:W-:Y:S02]  /*5250*/  USHF.L.U32 UR22, UR7, UR5, URZ ;  /* 0x0000000507167299 */ /* 0x000fe4000800063f */
[----:B------:R-:W-:Y:S02]  /*5260*/  ULOP3.LUT UR5, UR5, 0x1, URZ, 0xfc, !UPT ;  /* 0x0000000105057892 */ /* 0x000fe4000f8efc3f */
[----:B------:R-:W-:-:S02]  /*5270*/  USEL UR4, UR4, 0xffff, !UP0 ;  /* 0x0000ffff04047887 */ /* 0x000fc4000c000000 */
[----:B------:R-:W-:Y:S02]  /*5280*/  USHF.L.U32 UR5, UR7, UR5, URZ ;  /* 0x0000000507057299 */ /* 0x000fe4000800063f */
[----:B------:R-:W-:Y:S02]  /*5290*/  ULOP3.LUT UR4, UR4, 0xffff, URZ, 0xc0, !UPT ;  /* 0x0000ffff04047892 */ /* 0x000fe4000f8ec03f */
[----:B------:R-:W-:Y:S02]  /*52a0*/  ULOP3.LUT UR15, UR15, 0x20, URZ, 0xc0, !UPT ;  /* 0x000000200f0f7892 */ /* 0x000fe4000f8ec03f */
[----:B------:R-:W-:Y:S02]  /*52b0*/  ULOP3.LUT UR22, UR22, UR5, URZ, 0xfc, !UPT ;  /* 0x0000000516167292 */ /* 0x000fe4000f8efc3f */
[----:B------:R-:W-:-:S12]  /*52c0*/  USHF.L.U32 UR23, UR23, UR4, URZ ;  /* 0x0000000417177299 */ /* 0x000fd8000800063f */
.L_x_117:
[----:B------:R-:W-:-:S03]  /*52d0*/  UMOV UR4, 0xffffffff ;  /* 0xffffffff00047882 */ /* 0x000fc60000000000 */
[----:B------:R-:W-:Y:S05]  /*52e0*/  BRA.DIV UR4, `(.L_x_106) ;  /* 0x0000001204947947 */ /* 0x000fea000b800000 */
[----:B------:R-:W-:-:S13]  /*52f0*/  ELECT P6, URZ, PT ;  /* 0x00000000003f782f */ /* 0x000fda00038c0000 */
.L_x_133:
[----:B------:R-:W0:Y:S01]  /*5300*/  LDC R4, c[0x0][0x28c] ;  /* 0x0000a300ff047b82 */ /* 0x000e220000000800 */
[----:B------:R-:W-:Y:S01]  /*5310*/  BSSY B1, `(.L_x_107) ;  /* 0x0000049000017945 */ /* 0x000fe20003800000 */
[----:B0-----:R-:W-:-:S13]  /*5320*/  ISETP.LT.OR P6, PT, R4, 0x1, !P6 ;  /* 0x000000010400780c */ /* 0x001fda00077c1670 */
[----:B------:R-:W-:Y:S05]  /*5330*/  @P6 BRA `(.L_x_108) ;  /* 0x0000000400186947 */ /* 0x000fea0003800000 */
[----:B------:R-:W-:Y:S01]  /*5340*/  LEA R22, R22, UR41, 0x2 ;  /* 0x0000002916167c11 */ /* 0x000fe2000f8e10ff */
[----:B------:R-:W-:Y:S01]  /*5350*/  IMAD.MOV.U32 R13, RZ, RZ, RZ ;  /* 0x000000ffff0d7224 */ /* 0x000fe200078e00ff */
[----:B------:R-:W-:Y:S01]  /*5360*/  LEA R18, R18, UR15, 0x6 ;  /* 0x0000000f12127c11 */ /* 0x000fe2000f8e30ff */
[----:B------:R-:W-:Y:S02]  /*5370*/  IMAD.U32 R14, RZ, RZ, UR42 ;  /* 0x0000002aff0e7e24 */ /* 0x000fe4000f8e00ff */
[----:B------:R-:W-:Y:S02]  /*5380*/  IMAD.MOV.U32 R4, RZ, RZ, R3 ;  /* 0x000000ffff047224 */ /* 0x000fe400078e0003 */
[----:B------:R-:W-:Y:S02]  /*5390*/  IMAD.MOV.U32 R5, RZ, RZ, R8 ;  /* 0x000000ffff057224 */ /* 0x000fe400078e0008 */
[----:B------:R-:W-:-:S07]  /*53a0*/  IMAD.SHL.U32 R22, R22, 0x10, RZ ;  /* 0x0000001016167824 */ /* 0x000fce00078e00ff */
.L_x_112:
[----:B------:R-:W0:Y:S01]  /*53b0*/  S2R R7, SR_CgaCtaId ;  /* 0x0000000000077919 */ /* 0x000e220000008800 */
[----:B------:R-:W-:-:S04]  /*53c0*/  MOV R6, 0x400 ;  /* 0x0000040000067802 */ /* 0x000fc80000000f00 */
[----:B0-----:R-:W-:Y:S02]  /*53d0*/  LEA R12, R7, R6, 0x18 ;  /* 0x00000006070c7211 */ /* 0x001fe400078ec0ff */
[----:B------:R-:W-:Y:S01]  /*53e0*/  SHF.L.U32 R6, R4, 0x1f, RZ ;  /* 0x0000001f04067819 */ /* 0x000fe200000006ff */
[----:B------:R-:W0:Y:S02]  /*53f0*/  @!P2 LDC R7, c[0x0][0x500] ;  /* 0x00014000ff07ab82 */ /* 0x000e240000000800 */
[----:B------:R-:W-:-:S04]  /*5400*/  IMAD R11, R5, 0x8, R12 ;  /* 0x00000008050b7824 */ /* 0x000fc800078e020c */
[----:B------:R-:W1:Y:S02]  /*5410*/  SYNCS.PHASECHK.TRANS64.TRYWAIT P1, [R11+URZ+0x38], R6 ;  /* 0x000038060b0075a7 */ /* 0x000e64000802017f */
[----:B-1----:R-:W-:Y:S05]  /*5420*/  @!P1 BRA `(.L_x_109) ;  /* 0x0000001000649947 */ /* 0x002fea0003800000 */
.L_x_134:
[----:B-1----:R-:W-:Y:S01]  /*5430*/  PRMT R6, R9, 0x9910, RZ ;  /* 0x0000991009067816 */ /* 0x002fe200000000ff */
[----:B0-----:R0:W-:Y:S03]  /*5440*/  @!P2 SYNCS.ARRIVE.TRANS64 RZ, [R11+URZ], R7 ;  /* 0x000000070bffa9a7 */ /* 0x0011e6000800003f */
[----:B------:R-:W-:-:S13]  /*5450*/  ISETP.NE.AND P1, PT, R6, 0x2, PT ;  /* 0x000000020600780c */ /* 0x000fda0003f25270 */
[----:B0-----:R-:W-:Y:S05]  /*5460*/  @P1 BRA `(.L_x_110) ;  /* 0x0000000000041947 */ /* 0x001fea0003800000 */
[----:B------:R-:W-:Y:S01]  /*5470*/  BPT.TRAP 0x1 ;  /* 0x000000040000795c */ /* 0x000fe20000300000 */
.L_x_110:
[----:B------:R-:W-:Y:S05]  /*5480*/  @P0 BRA `(.L_x_111) ;  /* 0x0000000000040947 */ /* 0x000fea0003800000 */
[----:B------:R-:W-:Y:S01]  /*5490*/  BPT.TRAP 0x1 ;  /* 0x000000040000795c */ /* 0x000fe20000300000 */
.L_x_111:
[----:B------:R-:W-:Y:S01]  /*54a0*/  R2UR UR8, R5 ;  /* 0x00000000050872ca */ /* 0x000fe200000e0000 */
[----:B------:R-:W-:Y:S01]  /*54b0*/  VIADD R14, R14, 0xffffffff ;  /* 0xffffffff0e0e7836 */ /* 0x000fe20000000000 */
[----:B------:R-:W-:Y:S01]  /*54c0*/  R2UR UR10, R12 ;  /* 0x000000000c0a72ca */ /* 0x000fe200000e0000 */
[----:B------:R-:W-:Y:S01]  /*54d0*/  UIADD3 UR4, UP0, UR30, 0xf0, URZ ;  /* 0x000000f01e047890 */ /* 0x000fe2000ff1e03f */
[----:B------:R-:W-:Y:S01]  /*54e0*/  R2UR UR34, R13 ;  /* 0x000000000d2272ca */ /* 0x000fe200000e0000 */
[----:B------:R-:W-:Y:S01]  /*54f0*/  UIADD3 UR38, UP1, UR30, 0x1f0, URZ ;  /* 0x000001f01e267890 */ /* 0x000fe2000ff3e03f */
[----:B------:R-:W-:Y:S01]  /*5500*/  R2UR UR33, R11 ;  /* 0x000000000b2172ca */ /* 0x000fe200000e0000 */
[----:B------:R-:W-:Y:S01]  /*5510*/  UIADD3.X UR5, URZ, UR31, URZ, UP0, !UPT ;  /* 0x0000001f3f057290 */ /* 0x000fe200087fe43f */
[----:B------:R-:W-:Y:S01]  /*5520*/  R2UR UR35, R22 ;  /* 0x00000000162372ca */ /* 0x000fe200000e0000 */
[----:B------:R-:W-:Y:S01]  /*5530*/  UPRMT UR29, URZ, 0x5410, UR23 ;  /* 0x000054103f1d7896 */ /* 0x000fe20008000017 */
[----:B------:R-:W-:Y:S01]  /*5540*/  R2UR UR36, R19 ;  /* 0x00000000132472ca */ /* 0x000fe200000e0000 */
[----:B------:R-:W-:Y:S01]  /*5550*/  UIADD3.X UR39, URZ, UR31, URZ, UP1, !UPT ;  /* 0x0000001f3f277290 */ /* 0x000fe20008ffe43f */
[----:B------:R-:W-:Y:S01]  /*5560*/  R2UR UR19, R18 ;  /* 0x00000000121372ca */ /* 0x000fe200000e0000 */
[----:B------:R-:W-:Y:S01]  /*5570*/  USHF.L.U32 UR8, UR8, 0xd, URZ ;  /* 0x0000000d08087899 */ /* 0x000fe2000800063f */
[----:B------:R-:W-:Y:S01]  /*5580*/  ISETP.GT.AND P3, PT, R14, 0x1, PT ;  /* 0x000000010e00780c */ /* 0x000fe20003f64270 */
[----:B------:R-:W-:Y:S01]  /*5590*/  UPRMT UR43, URZ, 0x5410, UR22 ;  /* 0x000054103f2b7896 */ /* 0x000fe20008000016 */
[----:B------:R-:W-:Y:S01]  /*55a0*/  VIADD R5, R5, 0x1 ;  /* 0x0000000105057836 */ /* 0x000fe20000000000 */
[----:B------:R-:W-:Y:S01]  /*55b0*/  ULEA UR9, UR41, UR8, 0xa ;  /* 0x0000000829097291 */ /* 0x000fe2000f8e503f */
[----:B------:R-:W-:Y:S01]  /*55c0*/  VIADD R13, R13, 0x80 ;  /* 0x000000800d0d7836 */ /* 0x000fe20000000000 */
[----:B------:R-:W-:-:S02]  /*55d0*/  ULOP3.LUT UR8, UR8, 0x800, UR37, 0xf8, !UPT ;  /* 0x0000080008087892 */ /* 0x000fc4000f8ef825 */
[----:B------:R-:W-:Y:S01]  /*55e0*/  ULEA UR24, UR9, UR10, 0x1 ;  /* 0x0000000a09187291 */ /* 0x000fe2000f8e083f */
[C---:B------:R-:W-:Y:S01]  /*55f0*/  ISETP.NE.AND P1, PT, R5.reuse, 0x7, PT ;  /* 0x000000070500780c */ /* 0x040fe20003f25270 */
[----:B------:R-:W-:Y:S02]  /*5600*/  ULEA UR8, UR8, UR10, 0x1 ;  /* 0x0000000a08087291 */ /* 0x000fe4000f8e083f */
[----:B------:R-:W-:Y:S01]  /*5610*/  UIADD3 UR32, UR24, 0x180, URZ ;  /* 0x0000018018207890 */ /* 0x000fe2000fffe03f */
[----:B------:R-:W-:Y:S01]  /*5620*/  SEL R7, RZ, 0x1, P1 ;  /* 0x00000001ff077807 */ /* 0x000fe20000800000 */
[----:B------:R-:W-:Y:S01]  /*5630*/  UIADD3 UR26, UR34, 0x40, URZ ;  /* 0x00000040221a7890 */ /* 0x000fe2000fffe03f */
[----:B------:R-:W-:Y:S01]  /*5640*/  SEL R5, R5, RZ, P1 ;  /* 0x000000ff05057207 */ /* 0x000fe20000800000 */
[----:B------:R-:W-:Y:S01]  /*5650*/  UIADD3 UR24, UR24, 0x2180, URZ ;  /* 0x0000218018187890 */ /* 0x000fe2000fffe03f */
[----:B------:R-:W-:Y:S01]  /*5660*/  LOP3.LUT R4, R4, R7, RZ, 0x3c, !PT ;  /* 0x0000000704047212 */ /* 0x000fe200078e3cff */
[----:B------:R-:W-:-:S02]  /*5670*/  UIADD3 UR16, UR8, 0x1c180, URZ ;  /* 0x0001c18008107890 */ /* 0x000fc4000fffe03f */
[----:B------:R-:W-:Y:S01]  /*5680*/  UIADD3 UR8, UR8, 0x1e180, URZ ;  /* 0x0001e18008087890 */ /* 0x000fe2000fffe03f */
[----:B------:R-:W-:Y:S01]  /*5690*/  UMOV UR6, 0x0 ;  /* 0x0000000000067882 */ /* 0x000fe20000000000 */
[----:B------:R-:W-:Y:S01]  /*56a0*/  UMOV UR7, 0x10000000 ;  /* 0x1000000000077882 */ /* 0x000fe20000000000 */
[----:B------:R-:W-:Y:S01]  /*56b0*/  UMOV UR25, UR33 ;  /* 0x0000002100197c82 */ /* 0x000fe20008000000 */
[----:B------:R-:W-:Y:S01]  /*56c0*/  UMOV UR27, UR35 ;  /* 0x00000023001b7c82 */ /* 0x000fe20008000000 */
[----:B------:R-:W-:Y:S01]  /*56d0*/  UMOV UR28, UR36 ;  /* 0x00000024001c7c82 */ /* 0x000fe20008000000 */
[----:B------:R-:W-:Y:S01]  /*56e0*/  UMOV UR17, UR33 ;  /* 0x0000002100117c82 */ /* 0x000fe20008000000 */
[----:B------:R-:W-:Y:S01]  /*56f0*/  UMOV UR18, UR34 ;  /* 0x0000002200127c82 */ /* 0x000fe20008000000 */
[----:B------:R-:W-:Y:S01]  /*5700*/  UMOV UR20, UR36 ;  /* 0x0000002400147c82 */ /* 0x000fe20008000000 */
[----:B------:R0:W-:Y:S01]  /*5710*/  UTMALDG.3D.MULTICAST [UR32], [UR4], UR29, desc[UR6] ;  /* 0x00000620040073b4 */ /* 0x0001e2000801181d */
[----:B------:R-:W-:Y:S01]  /*5720*/  UMOV UR9, UR33 ;  /* 0x0000002100097c82 */ /* 0x000fe20008000000 */
[----:B------:R-:W-:Y:S01]  /*5730*/  UMOV UR11, UR19 ;  /* 0x00000013000b7c82 */ /* 0x000fe20008000000 */
[----:B------:R-:W-:Y:S01]  /*5740*/  UMOV UR12, UR36 ;  /* 0x00000024000c7c82 */ /* 0x000fe20008000000 */
[----:B------:R-:W-:Y:S01]  /*5750*/  UMOV UR10, UR26 ;  /* 0x0000001a000a7c82 */ /* 0x000fe20008000000 */
[----:B------:R0:W-:Y:S01]  /*5760*/  UTMALDG.3D.MULTICAST [UR24], [UR4], UR29, desc[UR6] ;  /* 0x00000618040073b4 */ /* 0x0001e2000801181d */
[----:B------:R0:W-:Y:S01]  /*5770*/  UTMALDG.3D.MULTICAST [UR16], [UR38], UR43, desc[UR6] ;  /* 0x00000610260073b4 */ /* 0x0001e2000801182b */
[----:B------:R0:W-:Y:S02]  /*5780*/  UTMALDG.3D.MULTICAST [UR8], [UR38], UR43, desc[UR6] ;  /* 0x00000608260073b4 */ /* 0x0001e4000801182b */
[----:B0-----:R-:W-:Y:S05]  /*5790*/  @P3 BRA `(.L_x_112) ;  /* 0xfffffffc00043947 */ /* 0x001fea000383ffff */
.L_x_108:
[----:B------:R-:W-:Y:S05]  /*57a0*/  BSYNC B1 ;  /* 0x0000000000017941 */ /* 0x000fea0003800000 */
.L_x_107:
[----:B------:R-:W2:Y:S01]  /*57b0*/  LDL.64 R20, [R1] ;  /* 0x0000000001147983 */ /* 0x000ea20000100a00 */
[----:B------:R-:W-:Y:S01]  /*57c0*/  LOP3.LUT P4, RZ, R10, 0xff, RZ, 0xc0, !PT ;  /* 0x000000ff0aff7812 */ /* 0x000fe2000788c0ff */
[----:B------:R-:W-:Y:S01]  /*57d0*/  VIADD R11, R8, UR40 ;  /* 0x00000028080b7c36 */ /* 0x000fe20008000000 */
[----:B------:R-:W-:Y:S01]  /*57e0*/  ULDC.64 UR4, c[0x0][0x650] ;  /* 0x0001940000047ab9 */ /* 0x000fe20000000a00 */
[----:B------:R-:W-:Y:S01]  /*57f0*/  IMAD.U32 R8, RZ, RZ, UR40 ;  /* 0x00000028ff087e24 */ /* 0x000fe2000f8e00ff */
[----:B------:R-:W-:Y:S01]  /*5800*/  UISETP.GE.U32.AND UP0, UPT, UR40, 0x7, UPT ;  /* 0x000000072800788c */ /* 0x000fe2000bf06070 */
[C---:B------:R-:W-:Y:S01]  /*5810*/  IMAD.WIDE.U32 R4, R11.reuse, 0x24924925, RZ ;  /* 0x249249250b047825 */ /* 0x040fe200078e00ff */
[----:B------:R-:W-:Y:S01]  /*5820*/  ISETP.GT.U32.AND P1, PT, R11, 0x6, PT ;  /* 0x000000060b00780c */ /* 0x000fe20003f24070 */
[----:B------:R-:W-:Y:S01]  /*5830*/  BSSY B1, `(.L_x_113) ;  /* 0x000006b000017945 */ /* 0x000fe20003800000 */
[----:B------:R-:W-:Y:S01]  /*5840*/  PRMT R10, RZ, 0x7610, R10 ;  /* 0x00007610ff0a7816 */ /* 0x000fe2000000000a */
[----:B------:R-:W-:Y:S01]  /*5850*/  IMAD.MOV.U32 R22, RZ, RZ, -0x1 ;  /* 0xffffffffff167424 */ /* 0x000fe200078e00ff */
[----:B------:R-:W-:Y:S01]  /*5860*/  ISETP.LT.U32.AND P1, PT, R8, 0x7, P1 ;  /* 0x000000070800780c */ /* 0x000fe20000f21070 */
[----:B------:R-:W-:Y:S01]  /*5870*/  IMAD.MOV.U32 R18, RZ, RZ, -0x1 ;  /* 0xffffffffff127424 */ /* 0x000fe200078e00ff */
[----:B------:R-:W-:Y:S01]  /*5880*/  PLOP3.LUT P3, PT, PT, PT, UP0, 0x80, 0x0 ;  /* 0x000000000000781c */ /* 0x000fe20003f6f008 */
[----:B------:R-:W0:Y:S01]  /*5890*/  @P4 S2R R7, SR_CgaCtaId ;  /* 0x0000000000074919 */ /* 0x000e220000008800 */
[----:B------:R-:W-:Y:S01]  /*58a0*/  SEL R4, RZ, 0x1, !P1 ;  /* 0x00000001ff047807 */ /* 0x000fe20004800000 */
[----:B------:R-:W-:Y:S01]  /*58b0*/  IMAD.MOV.U32 R19, RZ, RZ, -0x1 ;  /* 0xffffffffff137424 */ /* 0x000fe200078e00ff */
[----:B------:R-:W-:-:S02]  /*58c0*/  @P4 MOV R6, 0x400 ;  /* 0x0000040000064802 */ /* 0x000fc40000000f00 */
[----:B------:R-:W-:Y:S02]  /*58d0*/  LOP3.LUT R3, R3, R4, RZ, 0x3c, !PT ;  /* 0x0000000403037212 */ /* 0x000fe400078e3cff */
[----:B------:R-:W-:Y:S02]  /*58e0*/  PRMT R4, RZ, 0x7610, R4 ;  /* 0x00007610ff047816 */ /* 0x000fe40000000004 */
[----:B0-----:R-:W-:Y:S01]  /*58f0*/  @P4 LEA R6, R7, R6, 0x18 ;  /* 0x0000000607064211 */ /* 0x001fe200078ec0ff */
[----:B------:R-:W-:-:S03]  /*5900*/  IMAD.IADD R7, R11, 0x1, -R5 ;  /* 0x000000010b077824 */ /* 0x000fc600078e0a05 */
[----:B------:R0:W-:Y:S02]  /*5910*/  @P4 SYNCS.ARRIVE.TRANS64.A1T0 RZ, [R6+URZ+0xa8], RZ ;  /* 0x0000a8ff06ff49a7 */ /* 0x0001e4000810003f */
[----:B------:R-:W-:-:S04]  /*5920*/  LEA.HI R7, R7, R5, RZ, 0x1f ;  /* 0x0000000507077211 */ /* 0x000fc800078ff8ff */
[----:B------:R-:W-:-:S04]  /*5930*/  SHF.R.U32.HI R8, RZ, 0x2, R7 ;  /* 0x00000002ff087819 */ /* 0x000fc80000011607 */
[----:B------:R-:W-:Y:S01]  /*5940*/  @P3 LOP3.LUT R3, R3, 0x1, R8, 0x78, !PT ;  /* 0x0000000103033812 */ /* 0x000fe200078e7808 */
[----:B------:R-:W-:Y:S01]  /*5950*/  IMAD R8, R8, -0x7, R11 ;  /* 0xfffffff908087824 */ /* 0x000fe200078e020b */
[----:B--2---:R-:W-:-:S05]  /*5960*/  IADD3 R16, P1, R16, R20, RZ ;  /* 0x0000001410107210 */ /* 0x004fca0007f3e0ff */
[----:B------:R-:W-:Y:S01]  /*5970*/  IMAD.X R17, R17, 0x1, R0, P1 ;  /* 0x0000000111117824 */ /* 0x000fe200008e0600 */
[----:B------:R-:W-:-:S04]  /*5980*/  ISETP.GE.U32.AND P1, PT, R16, UR4, PT ;  /* 0x0000000410007c0c */ /* 0x000fc8000bf26070 */
[----:B------:R-:W-:-:S13]  /*5990*/  ISETP.GE.U32.AND.EX P1, PT, R17, UR5, PT, P1 ;  /* 0x0000000511007c0c */ /* 0x000fda000bf26110 */
[----:B0-----:R-:W-:Y:S05]  /*59a0*/  @P1 BRA `(.L_x_114) ;  /* 0x00000004004c1947 */ /* 0x001fea0003800000 */
[----:B------:R-:W0:Y:S01]  /*59b0*/  S2R R12, SR_CTAID.X ;  /* 0x00000000000c7919 */ /* 0x000e220000002500 */
[----:B------:R-:W-:Y:S01]  /*59c0*/  ULDC.64 UR4, c[0x0][0x628] ;  /* 0x00018a0000047ab9 */ /* 0x000fe20000000a00 */
[----:B------:R-:W1:Y:S01]  /*59d0*/  LDC R13, c[0x0][0x144] ;  /* 0x00005100ff0d7b82 */ /* 0x000e620000000800 */
[----:B------:R-:W-:Y:S01]  /*59e0*/  ISETP.NE.U32.AND P1, PT, RZ, UR4, PT ;  /* 0x00000004ff007c0c */ /* 0x000fe2000bf25070 */
[----:B------:R-:W2:Y:S01]  /*59f0*/  S2R R11, SR_CTAID.Y ;  /* 0x00000000000b7919 */ /* 0x000ea20000002600 */
[----:B------:R-:W-:Y:S01]  /*5a00*/  ULDC UR6, c[0x0][0x150] ;  /* 0x0000540000067ab9 */ /* 0x000fe20000000800 */
[----:B------:R-:W-:Y:S01]  /*5a10*/  ULDC UR7, c[0x0][0x630] ;  /* 0x00018c0000077ab9 */ /* 0x000fe20000000800 */
[----:B------:R-:W-:Y:S01]  /*5a20*/  ISETP.NE.AND.EX P1, PT, RZ, UR5, PT, P1 ;  /* 0x00000005ff007c0c */ /* 0x000fe2000bf25310 */
[----:B------:R-:W-:Y:S01]  /*5a30*/  IMAD.MOV.U32 R4, RZ, RZ, R16 ;  /* 0x000000ffff047224 */ /* 0x000fe200078e0010 */
[----:B0-----:R-:W-:-:S05]  /*5a40*/  I2FP.F32.U32 R5, R12 ;  /* 0x0000000c00057245 */ /* 0x001fca0000201000 */
[----:B------:R-:W-:Y:S01]  /*5a50*/  FMUL R14, R5, UR6 ;  /* 0x00000006050e7c20 */ /* 0x000fe20008400000 */
[----:B------:R-:W-:-:S05]  /*5a60*/  IMAD.MOV.U32 R5, RZ, RZ, R17 ;  /* 0x000000ffff057224 */ /* 0x000fca00078e0011 */
[----:B--2---:R-:W-:Y:S05]  /*5a70*/  @!P1 BRA `(.L_x_115) ;  /* 0x0000000000289947 */ /* 0x004fea0003800000 */
[----:B------:R-:W-:Y:S02]  /*5a80*/  ULDC UR6, c[0x0][0x634] ;  /* 0x00018d0000067ab9 */ /* 0x000fe40000000800 */
[----:B------:R-:W-:-:S05]  /*5a90*/  IADD3 R5, P1, R16, UR6, RZ ;  /* 0x0000000610057c10 */ /* 0x000fca000ff3e0ff */
[----:B------:R-:W-:-:S04]  /*5aa0*/  IMAD.X R15, RZ, RZ, R17, P1 ;  /* 0x000000ffff0f7224 */ /* 0x000fc800008e0611 */
[----:B------:R-:W-:-:S04]  /*5ab0*/  IMAD.WIDE.U32 R6, R15, UR4, RZ ;  /* 0x000000040f067c25 */ /* 0x000fc8000f8e00ff */
[----:B------:R-:W-:-:S04]  /*5ac0*/  IMAD.WIDE.U32 R6, P1, R5, UR5, R6 ;  /* 0x0000000505067c25 */ /* 0x000fc8000f820006 */
[----:B------:R-:W-:-:S04]  /*5ad0*/  IMAD.WIDE.U32 R4, R5, UR4, RZ ;  /* 0x0000000405047c25 */ /* 0x000fc8000f8e00ff */
[----:B------:R-:W-:Y:S01]  /*5ae0*/  IMAD.MOV.U32 R4, RZ, RZ, R7 ;  /* 0x000000ffff047224 */ /* 0x000fe200078e0007 */
[----:B------:R-:W-:Y:S01]  /*5af0*/  IADD3 RZ, P3, R5, R6, RZ ;  /* 0x0000000605ff7210 */ /* 0x000fe20007f7e0ff */
[----:B------:R-:W-:-:S04]  /*5b00*/  IMAD.X R5, RZ, RZ, RZ, P1 ;  /* 0x000000ffff057224 */ /* 0x000fc800008e06ff */
[----:B------:R-:W-:-:S08]  /*5b10*/  IMAD.WIDE.U32.X R4, R15, UR5, R4, P3 ;  /* 0x000000050f047c25 */ /* 0x000fd000098e0404 */
.L_x_115:
[--C-:B------:R-:W-:Y:S01]  /*5b20*/  SHF.R.U64 R19, R4, UR7, R5.reuse ;  /* 0x0000000704137c19 */ /* 0x100fe20008001205 */
[----:B------:R-:W0:Y:S01]  /*5b30*/  F2I.U32.TRUNC.NTZ R14, R14 ;  /* 0x0000000e000e7305 */ /* 0x000e22000020f000 */
[----:B------:R-:W-:Y:S01]  /*5b40*/  SHF.R.U32.HI R4, RZ, UR7, R5 ;  /* 0x00000007ff047c19 */ /* 0x000fe20008011605 */
[----:B------:R-:W-:Y:S01]  /*5b50*/  ULDC.64 UR4, c[0x0][0x620] ;  /* 0x0001880000047ab9 */ /* 0x000fe20000000a00 */
[----:B------:R-:W-:Y:S01]  /*5b60*/  IADD3 R7, P1, RZ, -R19, RZ ;  /* 0x80000013ff077210 */ /* 0x000fe20007f3e0ff */
[----:B------:R-:W-:Y:S01]  /*5b70*/  ULDC.64 UR6, c[0x0][0x640] ;  /* 0x0001900000067ab9 */ /* 0x000fe20000000a00 */
[----:B------:R-:W2:Y:S03]  /*5b80*/  LDC R18, c[0x0][0x148] ;  /* 0x00005200ff127b82 */ /* 0x000ea60000000800 */
[----:B------:R-:W-:Y:S01]  /*5b90*/  IMAD.X R4, RZ, RZ, ~R4, P1 ;  /* 0x000000ffff047224 */ /* 0x000fe200008e0e04 */
[----:B------:R-:W-:-:S03]  /*5ba0*/  ISETP.NE.U32.AND P1, PT, RZ, UR6, PT ;  /* 0x00000006ff007c0c */ /* 0x000fc6000bf25070 */
[----:B------:R-:W-:Y:S01]  /*5bb0*/  IMAD R6, R4, UR4, RZ ;  /* 0x0000000404067c24 */ /* 0x000fe2000f8e02ff */
[----:B------:R-:W-:Y:S01]  /*5bc0*/  ISETP.NE.AND.EX P1, PT, RZ, UR7, PT, P1 ;  /* 0x00000007ff007c0c */ /* 0x000fe2000bf25310 */
[----:B------:R-:W-:Y:S01]  /*5bd0*/  IMAD.WIDE.U32 R4, R7, UR4, R16 ;  /* 0x0000000407047c25 */ /* 0x000fe2000f8e0010 */
[----:B------:R-:W-:-:S03]  /*5be0*/  ULDC UR4, c[0x0][0x618] ;  /* 0x0001860000047ab9 */ /* 0x000fc60000000800 */
[----:B------:R-:W-:Y:S01]  /*5bf0*/  IMAD R7, R7, UR5, R6 ;  /* 0x0000000507077c24 */ /* 0x000fe2000f8e0206 */
[----:B------:R-:W-:Y:S01]  /*5c00*/  ULDC UR5, c[0x0][0x154] ;  /* 0x0000550000057ab9 */ /* 0x000fe20000000800 */
[----:B0-----:R-:W-:Y:S02]  /*5c10*/  IMAD.MOV R6, RZ, RZ, -R14 ;  /* 0x000000ffff067224 */ /* 0x001fe400078e0a0e */
[----:B------:R-:W-:Y:S02]  /*5c20*/  IMAD.IADD R5, R5, 0x1, R7 ;  /* 0x0000000105057824 */ /* 0x000fe400078e0207 */
[----:B-1----:R-:W-:Y:S01]  /*5c30*/  IMAD R12, R13, R6, R12 ;  /* 0x000000060d0c7224 */ /* 0x002fe200078e020c */
[----:B------:R-:W-:Y:S02]  /*5c40*/  I2FP.F32.U32 R6, R11 ;  /* 0x0000000b00067245 */ /* 0x000fe40000201000 */
[--C-:B------:R-:W-:Y:S02]  /*5c50*/  SHF.R.U64 R13, R4, UR4, R5.reuse ;  /* 0x00000004040d7c19 */ /* 0x100fe40008001205 */
[----:B------:R-:W-:Y:S01]  /*5c60*/  SHF.R.U32.HI R4, RZ, UR4, R5 ;  /* 0x00000004ff047c19 */ /* 0x000fe20008011605 */
[----:B------:R-:W-:Y:S01]  /*5c70*/  FMUL R6, R6, UR5 ;  /* 0x0000000506067c20 */ /* 0x000fe20008400000 */
[----:B------:R-:W-:-:S02]  /*5c80*/  ULDC UR4, c[0x0][0x608] ;  /* 0x0001820000047ab9 */ /* 0x000fc40000000800 */
[--C-:B------:R-:W-:Y:S01]  /*5c90*/  SHF.R.U64 R15, R13, UR4, R4.reuse ;  /* 0x000000040d0f7c19 */ /* 0x100fe20008001204 */
[----:B------:R0:W1:Y:S01]  /*5ca0*/  F2I.U32.TRUNC.NTZ R20, R6 ;  /* 0x0000000600147305 */ /* 0x000062000020f000 */
[----:B------:R-:W-:Y:S01]  /*5cb0*/  SHF.R.U32.HI R4, RZ, UR4, R4 ;  /* 0x00000004ff047c19 */ /* 0x000fe20008011604 */
[----:B------:R-:W-:-:S03]  /*5cc0*/  ULDC UR4, c[0x0][0x658] ;  /* 0x0001960000047ab9 */ /* 0x000fc60000000800 */
[--C-:B------:R-:W-:Y:S02]  /*5cd0*/  SHF.R.U64 R14, R15, UR4, R4.reuse ;  /* 0x000000040f0e7c19 */ /* 0x100fe40008001204 */
[----:B------:R-:W-:-:S03]  /*5ce0*/  SHF.R.U32.HI R21, RZ, UR4, R4 ;  /* 0x00000004ff157c19 */ /* 0x000fc60008011604 */
[----:B------:R-:W-:Y:S02]  /*5cf0*/  IMAD.MOV.U32 R4, RZ, RZ, R14 ;  /* 0x000000ffff047224 */ /* 0x000fe400078e000e */
[----:B------:R-:W-:Y:S01]  /*5d00*/  IMAD.MOV.U32 R5, RZ, RZ, R21 ;  /* 0x000000ffff057224 */ /* 0x000fe200078e0015 */
[----:B0-----:R-:W-:Y:S06]  /*5d10*/  @!P1 BRA `(.L_x_116) ;  /* 0x0000000000289947 */ /* 0x001fec0003800000 */
        /* <DEDUP_REMOVED lines=10> */
.L_x_116:
[----:B------:R-:W-:Y:S01]  /*5dc0*/  ISETP.NE.AND P1, PT, R2, 0x1, PT ;  /* 0x000000010200780c */ /* 0x000fe20003f25270 */
[----:B------:R-:W-:Y:S01]  /*5dd0*/  ULDC UR4, c[0x0][0x648] ;  /* 0x0001920000047ab9 */ /* 0x000fe20000000800 */
[----:B------:R-:W-:Y:S01]  /*5de0*/  LOP3.LUT R15, R15, UR21, RZ, 0xc0, !PT ;  /* 0x000000150f0f7c12 */ /* 0x000fe2000f8ec0ff */
[----:B-1----:R-:W-:Y:S01]  /*5df0*/  IMAD.MOV R20, RZ, RZ, -R20 ;  /* 0x000000ffff147224 */ /* 0x002fe200078e0a14 */
[----:B------:R-:W-:Y:S01]  /*5e00*/  SHF.R.U64 R4, R4, UR4, R5 ;  /* 0x0000000404047c19 */ /* 0x000fe20008001205 */
[----:B------:R-:W-:Y:S01]  /*5e10*/  ULDC UR4, c[0x0][0x638] ;  /* 0x00018e0000047ab9 */ /* 0x000fe20000000800 */
[----:B------:R-:W-:Y:S01]  /*5e20*/  LOP3.LUT R13, R13, UR13, RZ, 0xc0, !PT ;  /* 0x0000000d0d0d7c12 */ /* 0x000fe2000f8ec0ff */
[----:B------:R-:W-:Y:S02]  /*5e30*/  ULDC UR5, c[0x0][0x610] ;  /* 0x0001840000057ab9 */ /* 0x000fe40000000800 */
[----:B------:R-:W-:Y:S02]  /*5e40*/  IMAD.MOV R5, RZ, RZ, -R4 ;  /* 0x000000ffff057224 */ /* 0x000fe400078e0a04 */
[----:B------:R-:W-:-:S02]  /*5e50*/  IMAD R15, R4, UR14, R15 ;  /* 0x0000000e040f7c24 */ /* 0x000fc4000f8e020f */
[----:B--2---:R-:W-:Y:S02]  /*5e60*/  @P1 IMAD R12, R18, R20, R11 ;  /* 0x00000014120c1224 */ /* 0x004fe400078e020b */
[----:B------:R-:W-:Y:S01]  /*5e70*/  IMAD R14, R5, UR4, R14 ;  /* 0x00000004050e7c24 */ /* 0x000fe2000f8e020e */
[----:B------:R-:W-:Y:S01]  /*5e80*/  ULDC UR4, c[0x0][0x600] ;  /* 0x0001800000047ab9 */ /* 0x000fe20000000800 */
[----:B------:R-:W-:Y:S02]  /*5e90*/  IMAD R12, R15, UR5, R12 ;  /* 0x000000050f0c7c24 */ /* 0x000fe4000f8e020c */
[----:B------:R-:W-:Y:S02]  /*5ea0*/  IMAD R5, R14, UR4, R13 ;  /* 0x000000040e057c24 */ /* 0x000fe4000f8e020d */
[----:B------:R-:W-:-:S03]  /*5eb0*/  IMAD.MOV.U32 R4, RZ, RZ, 0x1 ;  /* 0x00000001ff047424 */ /* 0x000fc600078e00ff */
[----:B------:R-:W-:Y:S02]  /*5ec0*/  SEL R18, R5, R12, !P1 ;  /* 0x0000000c05127207 */ /* 0x000fe40004800000 */
[----:B------:R-:W-:-:S07]  /*5ed0*/  SEL R22, R12, R5, !P1 ;  /* 0x000000050c167207 */ /* 0x000fce0004800000 */
.L_x_114:
[----:B------:R-:W-:Y:S05]  /*5ee0*/  BSYNC B1 ;  /* 0x0000000000017941 */ /* 0x000fea0003800000 */
.L_x_113:
[----:B------:R-:W-:-:S13]  /*5ef0*/  LOP3.LUT P1, RZ, R4, 0xff, RZ, 0xc0, !PT ;  /* 0x000000ff04ff7812 */ /* 0x000fda000782c0ff */
[----:B------:R-:W-:Y:S05]  /*5f00*/  @P1 BRA `(.L_x_117) ;  /* 0xfffffff000f01947 */ /* 0x000fea000383ffff */
[----:B------:R-:W-:Y:S05]  /*5f10*/  BSYNC B0 ;  /* 0x0000000000007941 */ /* 0x000fea0003800000 */
.L_x_105:
[----:B------:R-:W-:-:S03]  /*5f20*/  UMOV UR4, 0xffffffff ;  /* 0xffffffff00047882 */ /* 0x000fc60000000000 */
[----:B------:R-:W-:Y:S05]  /*5f30*/  BRA.DIV UR4, `(.L_x_118) ;  /* 0x0000000604b47947 */ /* 0x000fea000b800000 */
[----:B------:R-:W-:-:S13]  /*5f40*/  ELECT P6, URZ, PT ;  /* 0x00000000003f782f */ /* 0x000fda00038c0000 */
.L_x_137:
[----:B------:R-:W-:Y:S04]  /*5f50*/  BSSY B0, `(.L_x_119) ;  /* 0x0000046000007945 */ /* 0x000fe80003800000 */
[----:B------:R-:W-:Y:S05]  /*5f60*/  @!P6 BRA `(.L_x_120) ;  /* 0x000000040010e947 */ /* 0x000fea0003800000 */
[----:B------:R-:W-:-:S04]  /*5f70*/  LOP3.LUT R23, R23, 0x2, RZ, 0xfc, !PT ;  /* 0x0000000217177812 */ /* 0x000fc800078efcff */
[----:B------:R-:W-:-:S13]  /*5f80*/  ISETP.NE.AND P0, PT, R23, 0x3, PT ;  /* 0x000000031700780c */ /* 0x000fda0003f05270 */
[----:B------:R-:W-:Y:S05]  /*5f90*/  @!P0 BRA `(.L_x_121) ;  /* 0x0000000000048947 */ /* 0x000fea0003800000 */
[----:B------:R-:W-:Y:S01]  /*5fa0*/  BPT.TRAP 0x1 ;  /* 0x000000040000795c */ /* 0x000fe20000300000 */
.L_x_121:
[----:B------:R-:W0:Y:S01]  /*5fb0*/  S2R R5, SR_CgaCtaId ;  /* 0x0000000000057919 */ /* 0x000e220000008800 */
[----:B------:R-:W-:Y:S02]  /*5fc0*/  MOV R0, 0x400 ;  /* 0x0000040000007802 */ /* 0x000fe40000000f00 */
[----:B------:R-:W-:Y:S02]  /*5fd0*/  SHF.L.U32 R2, R3, 0x1f, RZ ;  /* 0x0000001f03027819 */ /* 0x000fe400000006ff */
[----:B0-----:R-:W-:-:S05]  /*5fe0*/  LEA R5, R5, R0, 0x18 ;  /* 0x0000000005057211 */ /* 0x001fca00078ec0ff */
[----:B------:R-:W-:-:S04]  /*5ff0*/  VIADD R5, R5, 0x38 ;  /* 0x0000003805057836 */ /* 0x000fc80000000000 */
[C---:B------:R-:W-:Y:S02]  /*6000*/  IMAD R7, R8.reuse, 0x8, R5 ;  /* 0x0000000808077824 */ /* 0x040fe400078e0205 */
[----:B------:R-:W-:Y:S02]  /*6010*/  VIADD R8, R8, 0x1 ;  /* 0x0000000108087836 */ /* 0x000fe40000000000 */
[----:B------:R-:W0:Y:S03]  /*6020*/  SYNCS.PHASECHK.TRANS64.TRYWAIT P0, [R7+URZ], R2 ;  /* 0x00000002070075a7 */ /* 0x000e26000800017f */
[----:B------:R-:W-:-:S04]  /*6030*/  ISETP.NE.AND P1, PT, R8, 0x7, PT ;  /* 0x000000070800780c */ /* 0x000fc80003f25270 */
[----:B------:R-:W-:Y:S02]  /*6040*/  SEL R0, RZ, 0x1, P1 ;  /* 0x00000001ff007807 */ /* 0x000fe40000800000 */
[----:B------:R-:W-:Y:S02]  /*6050*/  SEL R8, R8, RZ, P1 ;  /* 0x000000ff08087207 */ /* 0x000fe40000800000 */
[----:B------:R-:W-:-:S03]  /*6060*/  LOP3.LUT R9, R3, R0, RZ, 0x3c, !PT ;  /* 0x0000000003097212 */ /* 0x000fc600078e3cff */
[----:B------:R-:W-:Y:S01]  /*6070*/  IMAD R6, R8, 0x8, R5 ;  /* 0x0000000808067824 */ /* 0x000fe200078e0205 */
[----:B------:R-:W-:Y:S01]  /*6080*/  SHF.L.U32 R3, R9, 0x1f, RZ ;  /* 0x0000001f09037819 */ /* 0x000fe200000006ff */
[----:B0-----:R-:W-:Y:S06]  /*6090*/  @!P0 BRA `(.L_x_122) ;  /* 0x00000004007c8947 */ /* 0x001fec0003800000 */
.L_x_138:
[----:B------:R-:W1:Y:S01]  /*60a0*/  SYNCS.PHASECHK.TRANS64.TRYWAIT P0, [R6+URZ], R3 ;  /* 0x00000003060075a7 */ /* 0x000e62000800017f */
[----:B------:R-:W-:-:S05]  /*60b0*/  VIADD R0, R8, 0x1 ;  /* 0x0000000108007836 */ /* 0x000fca0000000000 */
[----:B------:R-:W-:-:S04]  /*60c0*/  ISETP.NE.AND P1, PT, R0, 0x7, PT ;  /* 0x000000070000780c */ /* 0x000fc80003f25270 */
[----:B0-----:R-:W-:Y:S02]  /*60d0*/  SEL R2, RZ, 0x1, P1 ;  /* 0x00000001ff027807 */ /* 0x001fe40000800000 */
[----:B------:R-:W-:Y:S02]  /*60e0*/  SEL R0, R0, RZ, P1 ;  /* 0x000000ff00007207 */ /* 0x000fe40000800000 */
[----:B------:R-:W-:-:S03]  /*60f0*/  LOP3.LUT R9, R9, R2, RZ, 0x3c, !PT ;  /* 0x0000000209097212 */ /* 0x000fc600078e3cff */
[----:B------:R-:W-:Y:S01]  /*6100*/  IMAD R7, R0, 0x8, R5 ;  /* 0x0000000800077824 */ /* 0x000fe200078e0205 */
[----:B------:R-:W-:Y:S01]  /*6110*/  SHF.L.U32 R4, R9, 0x1f, RZ ;  /* 0x0000001f09047819 */ /* 0x000fe200000006ff */
[----:B-1----:R-:W-:Y:S06]  /*6120*/  @!P0 BRA `(.L_x_123) ;  /* 0x00000004006c8947 */ /* 0x002fec0003800000 */
.L_x_139:
[----:B------:R-:W1:Y:S01]  /*6130*/  SYNCS.PHASECHK.TRANS64.TRYWAIT P0, [R7+URZ], R4 ;  /* 0x00000004070075a7 */ /* 0x000e62000800017f */
[----:B------:R-:W-:-:S05]  /*6140*/  VIADD R0, R0, 0x1 ;  /* 0x0000000100007836 */ /* 0x000fca0000000000 */
[----:B------:R-:W-:-:S04]  /*6150*/  ISETP.NE.AND P1, PT, R0, 0x7, PT ;  /* 0x000000070000780c */ /* 0x000fc80003f25270 */
[----:B------:R-:W-:Y:S02]  /*6160*/  SEL R2, RZ, 0x1, P1 ;  /* 0x00000001ff027807 */ /* 0x000fe40000800000 */
[----:B------:R-:W-:Y:S02]  /*6170*/  SEL R0, R0, RZ, P1 ;  /* 0x000000ff00007207 */ /* 0x000fe40000800000 */
[----:B------:R-:W-:-:S03]  /*6180*/  LOP3.LUT R9, R9, R2, RZ, 0x3c, !PT ;  /* 0x0000000209097212 */ /* 0x000fc600078e3cff */
[----:B0-----:R-:W-:Y:S01]  /*6190*/  IMAD R6, R0, 0x8, R5 ;  /* 0x0000000800067824 */ /* 0x001fe200078e0205 */
[----:B------:R-:W-:Y:S01]  /*61a0*/  SHF.L.U32 R3, R9, 0x1f, RZ ;  /* 0x0000001f09037819 */ /* 0x000fe200000006ff */
[----:B-1----:R-:W-:Y:S06]  /*61b0*/  @!P0 BRA `(.L_x_124) ;  /* 0x00000004005c8947 */ /* 0x002fec0003800000 */
.L_x_140:
        /* <DEDUP_REMOVED lines=9> */
.L_x_141:
        /* <DEDUP_REMOVED lines=9> */
.L_x_142:
[----:B------:R-:W1:Y:S01]  /*62e0*/  SYNCS.PHASECHK.TRANS64.TRYWAIT P0, [R6+URZ], R3 ;  /* 0x00000003060075a7 */ /* 0x000e62000800017f */
[----:B------:R-:W-:-:S05]  /*62f0*/  VIADD R0, R0, 0x1 ;  /* 0x0000000100007836 */ /* 0x000fca0000000000 */
[----:B------:R-:W-:-:S04]  /*6300*/  ISETP.NE.AND P1, PT, R0, 0x7, PT ;  /* 0x000000070000780c */ /* 0x000fc80003f25270 */
[----:B------:R-:W-:Y:S02]  /*6310*/  SEL R2, RZ, 0x1, P1 ;  /* 0x00000001ff027807 */ /* 0x000fe40000800000 */
[----:B------:R-:W-:Y:S02]  /*6320*/  SEL R0, R0, RZ, P1 ;  /* 0x000000ff00007207 */ /* 0x000fe40000800000 */
[----:B------:R-:W-:Y:S01]  /*6330*/  LOP3.LUT R2, R9, R2, RZ, 0x3c, !PT ;  /* 0x0000000209027212 */ /* 0x000fe200078e3cff */
[----:B-1----:R-:W-:Y:S06]  /*6340*/  @!P0 BRA `(.L_x_127) ;  /* 0x0000000400348947 */ /* 0x002fec0003800000 */
.L_x_143:
[----:B------:R-:W-:Y:S01]  /*6350*/  IMAD R5, R0, 0x8, R5 ;  /* 0x0000000800057824 */ /* 0x000fe200078e0205 */
[----:B------:R-:W-:-:S07]  /*6360*/  SHF.L.U32 R0, R2, 0x1f, RZ ;  /* 0x0000001f02007819 */ /* 0x000fce00000006ff */
.L_x_128:
[----:B--2---:R2:W3:Y:S02]  /*6370*/  SYNCS.PHASECHK.TRANS64.TRYWAIT P0, [R5+URZ], R0 ;  /* 0x00000000050075a7 */ /* 0x0044e4000800017f */
[----:B---3--:R-:W-:Y:S05]  /*6380*/  @!P0 NANOSLEEP.SYNCS 0x989680 ;  /* 0x009896800000895d */ /* 0x008fea0003900000 */
[----:B------:R-:W3:Y:S02]  /*6390*/  @!P0 SYNCS.PHASECHK.TRANS64 P0, [R5+URZ], R0 ;  /* 0x00000000050085a7 */ /* 0x000ee4000800007f */
[----:B---3--:R-:W-:Y:S05]  /*63a0*/  @!P0 BRA `(.L_x_128) ;  /* 0xfffffffc00f08947 */ /* 0x008fea000383ffff */
.L_x_120:
[----:B------:R-:W-:Y:S05]  /*63b0*/  BSYNC B0 ;  /* 0x0000000000007941 */ /* 0x000fea0003800000 */
.L_x_119:
[----:B------:R-:W-:Y:S05]  /*63c0*/  EXIT ;  /* 0x000000000000794d */ /* 0x000fea0003800000 */
.L_x_19:
[----:B0-----:R-:W-:-:S04]  /*63d0*/  IMAD.U32 R3, RZ, RZ, UR43 ;  /* 0x0000002bff037e24 */ /* 0x001fc8000f8e00ff */
[----:B------:R0:W1:Y:S03]  /*63e0*/  SYNCS.PHASECHK.TRANS64.TRYWAIT P0, [R3+URZ+-0x8], R0 ;  /* 0xfffff800030075a7 */ /* 0x000066000800017f */
[----:B-1----:R-:W-:Y:S05]  /*63f0*/  @!P0 NANOSLEEP.SYNCS 0x989680 ;  /* 0x009896800000895d */ /* 0x002fea0003900000 */
[----:B------:R-:W1:Y:S02]  /*6400*/  @!P0 SYNCS.PHASECHK.TRANS64 P0, [R3+URZ+-0x8], R0 ;  /* 0xfffff800030085a7 */ /* 0x000e64000800007f */
[----:B-1----:R-:W-:Y:S05]  /*6410*/  @!P0 BRA `(.L_x_19) ;  /* 0xfffffffc00ec8947 */ /* 0x002fea000383ffff */
[----:B------:R-:W-:Y:S05]  /*6420*/  BRA `(.L_x_129) ;  /* 0xffffffb400207947 */ /* 0x000fea000383ffff */
.L_x_24:
[----:B-1----:R1:W2:Y:S02]  /*6430*/  SYNCS.PHASECHK.TRANS64.TRYWAIT P1, [R3+URZ], R0 ;  /* 0x00000000030075a7 */ /* 0x0022a4000802017f */
[----:B--2---:R-:W-:Y:S05]  /*6440*/  @!P1 NANOSLEEP.SYNCS 0x989680 ;  /* 0x009896800000995d */ /* 0x004fea0003900000 */
[----:B------:R-:W2:Y:S02]  /*6450*/  @!P1 SYNCS.PHASECHK.TRANS64 P1, [R3+URZ], R0 ;  /* 0x00000000030095a7 */ /* 0x000ea4000802007f */
[----:B--2---:R-:W-:Y:S05]  /*6460*/  @!P1 BRA `(.L_x_24) ;  /* 0xfffffffc00f09947 */ /* 0x004fea000383ffff */
[----:B------:R-:W-:Y:S05]  /*6470*/  BRA `(.L_x_23) ;  /* 0xffffffb4008c7947 */ /* 0x000fea000383ffff */
.L_x_29:
[----:B-1----:R-:W-:-:S04]  /*6480*/  IMAD.U32 R5, RZ, RZ, UR4 ;  /* 0x00000004ff057e24 */ /* 0x002fc8000f8e00ff */
[----:B------:R1:W2:Y:S03]  /*6490*/  SYNCS.PHASECHK.TRANS64.TRYWAIT P1, [R5+URZ], R4 ;  /* 0x00000004050075a7 */ /* 0x0002a6000802017f */
[----:B--2---:R-:W-:Y:S05]  /*64a0*/  @!P1 NANOSLEEP.SYNCS 0x989680 ;  /* 0x009896800000995d */ /* 0x004fea0003900000 */
[----:B------:R-:W2:Y:S02]  /*64b0*/  @!P1 SYNCS.PHASECHK.TRANS64 P1, [R5+URZ], R4 ;  /* 0x00000004050095a7 */ /* 0x000ea4000802007f */
[----:B--2---:R-:W-:Y:S05]  /*64c0*/  @!P1 BRA `(.L_x_29) ;  /* 0xfffffffc00ec9947 */ /* 0x004fea000383ffff */
[----:B------:R-:W-:Y:S05]  /*64d0*/  BRA `(.L_x_28) ;  /* 0xffffffb800b47947 */ /* 0x000fea000383ffff */
.L_x_37:
[----:B0-----:R-:W-:-:S04]  /*64e0*/  IMAD.U32 R3, RZ, RZ, UR43 ;  /* 0x0000002bff037e24 */ /* 0x001fc8000f8e00ff */
[----:B------:R0:W1:Y:S03]  /*64f0*/  SYNCS.PHASECHK.TRANS64.TRYWAIT P0, [R3+URZ+0x8], R0 ;  /* 0x00000800030075a7 */ /* 0x000066000800017f */
[----:B-1----:R-:W-:Y:S05]  /*6500*/  @!P0 NANOSLEEP.SYNCS 0x989680 ;  /* 0x009896800000895d */ /* 0x002fea0003900000 */
[----:B------:R-:W1:Y:S02]  /*6510*/  @!P0 SYNCS.PHASECHK.TRANS64 P0, [R3+URZ+0x8], R0 ;  /* 0x00000800030085a7 */ /* 0x000e64000800007f */
[----:B-1----:R-:W-:Y:S05]  /*6520*/  @!P0 BRA `(.L_x_37) ;  /* 0xfffffffc00ec8947 */ /* 0x002fea000383ffff */
[----:B------:R-:W-:Y:S05]  /*6530*/  BRA `(.L_x_130) ;  /* 0xffffffc000787947 */ /* 0x000fea000383ffff */
.L_x_106:
[----:B------:R-:W-:Y:S01]  /*6540*/  BSSY B1, `(.L_x_131) ;  /* 0x0000006000017945 */ /* 0x000fe20003800000 */
[----:B------:R-:W-:-:S07]  /*6550*/  IMAD.MOV.U32 R15, RZ, RZ, -0x1 ;  /* 0xffffffffff0f7424 */ /* 0x000fce00078e00ff */
[----:B-----5:R-:W-:Y:S05]  /*6560*/  WARPSYNC.COLLECTIVE R15, `(.L_x_132) ;  /* 0x000000000f0c7348 */ /* 0x020fea0003c00000 */
[----:B------:R-:W-:Y:S02]  /*6570*/  ELECT P6, UR62, PT ;  /* 0x00000000003e782f */ /* 0x000fe400038c0000 */
[----:B------:R-:W-:Y:S01]  /*6580*/  MOV R14, UR62 ;  /* 0x0000003e000e7c02 */ /* 0x000fe20008000f00 */
[----:B-----5:R-:W-:Y:S10]  /*6590*/  ENDCOLLECTIVE ;  /* 0x000000000000791b */ /* 0x020ff40003800000 */
.L_x_132:
[----:B------:R-:W-:Y:S05]  /*65a0*/  BSYNC B1 ;  /* 0x0000000000017941 */ /* 0x000fea0003800000 */
.L_x_131:
[----:B------:R-:W-:Y:S05]  /*65b0*/  BRA `(.L_x_133) ;  /* 0xffffffec00507947 */ /* 0x000fea000383ffff */
.L_x_109:
[----:B-1----:R1:W2:Y:S02]  /*65c0*/  SYNCS.PHASECHK.TRANS64.TRYWAIT P1, [R11+URZ+0x38], R6 ;  /* 0x000038060b0075a7 */ /* 0x0022a4000802017f */
[----:B--2---:R-:W-:Y:S05]  /*65d0*/  @!P1 NANOSLEEP.SYNCS 0x989680 ;  /* 0x009896800000995d */ /* 0x004fea0003900000 */
[----:B------:R-:W2:Y:S02]  /*65e0*/  @!P1 SYNCS.PHASECHK.TRANS64 P1, [R11+URZ+0x38], R6 ;  /* 0x000038060b0095a7 */ /* 0x000ea4000802007f */
[----:B--2---:R-:W-:Y:S05]  /*65f0*/  @!P1 BRA `(.L_x_109) ;  /* 0xfffffffc00f09947 */ /* 0x004fea000383ffff */
[----:B------:R-:W-:Y:S05]  /*6600*/  BRA `(.L_x_134) ;  /* 0xffffffec00887947 */ /* 0x000fea000383ffff */
.L_x_118:
[----:B------:R-:W-:Y:S01]  /*6610*/  BSSY B0, `(.L_x_135) ;  /* 0x0000006000007945 */ /* 0x000fe20003800000 */
[----:B------:R-:W-:-:S07]  /*6620*/  IMAD.MOV.U32 R15, RZ, RZ, -0x1 ;  /* 0xffffffffff0f7424 */ /* 0x000fce00078e00ff */
[----:B-----5:R-:W-:Y:S05]  /*6630*/  WARPSYNC.COLLECTIVE R15, `(.L_x_136) ;  /* 0x000000000f0c7348 */ /* 0x020fea0003c00000 */
[----:B------:R-:W-:Y:S02]  /*6640*/  ELECT P6, UR62, PT ;  /* 0x00000000003e782f */ /* 0x000fe400038c0000 */
[----:B------:R-:W-:Y:S01]  /*6650*/  MOV R14, UR62 ;  /* 0x0000003e000e7c02 */ /* 0x000fe20008000f00 */
[----:B-----5:R-:W-:Y:S10]  /*6660*/  ENDCOLLECTIVE ;  /* 0x000000000000791b */ /* 0x020ff40003800000 */
.L_x_136:
[----:B------:R-:W-:Y:S05]  /*6670*/  BSYNC B0 ;  /* 0x0000000000007941 */ /* 0x000fea0003800000 */
.L_x_135:
[----:B------:R-:W-:Y:S05]  /*6680*/  BRA `(.L_x_137) ;  /* 0xfffffff800307947 */ /* 0x000fea000383ffff */
.L_x_122:
[----:B0-----:R0:W1:Y:S02]  /*6690*/  SYNCS.PHASECHK.TRANS64.TRYWAIT P0, [R7+URZ], R2 ;  /* 0x00000002070075a7 */ /* 0x001064000800017f */
[----:B-1----:R-:W-:Y:S05]  /*66a0*/  @!P0 NANOSLEEP.SYNCS 0x989680 ;  /* 0x009896800000895d */ /* 0x002fea0003900000 */
[----:B------:R-:W1:Y:S02]  /*66b0*/  @!P0 SYNCS.PHASECHK.TRANS64 P0, [R7+URZ], R2 ;  /* 0x00000002070085a7 */ /* 0x000e64000800007f */
[----:B-1----:R-:W-:Y:S05]  /*66c0*/  @!P0 BRA `(.L_x_122) ;  /* 0xfffffffc00f08947 */ /* 0x002fea000383ffff */
[----:B------:R-:W-:Y:S05]  /*66d0*/  BRA `(.L_x_138) ;  /* 0xfffffff800707947 */ /* 0x000fea000383ffff */
.L_x_123:
[----:B0-----:R0:W1:Y:S02]  /*66e0*/  SYNCS.PHASECHK.TRANS64.TRYWAIT P0, [R6+URZ], R3 ;  /* 0x00000003060075a7 */ /* 0x001064000800017f */
[----:B-1----:R-:W-:Y:S05]  /*66f0*/  @!P0 NANOSLEEP.SYNCS 0x989680 ;  /* 0x009896800000895d */ /* 0x002fea0003900000 */
[----:B------:R-:W1:Y:S02]  /*6700*/  @!P0 SYNCS.PHASECHK.TRANS64 P0, [R6+URZ], R3 ;  /* 0x00000003060085a7 */ /* 0x000e64000800007f */
[----:B-1----:R-:W-:Y:S05]  /*6710*/  @!P0 BRA `(.L_x_123) ;  /* 0xfffffffc00f08947 */ /* 0x002fea000383ffff */
[----:B------:R-:W-:Y:S05]  /*6720*/  BRA `(.L_x_139) ;  /* 0xfffffff800807947 */ /* 0x000fea000383ffff */
.L_x_124:
[----:B0-----:R0:W1:Y:S02]  /*6730*/  SYNCS.PHASECHK.TRANS64.TRYWAIT P0, [R7+URZ], R4 ;  /* 0x00000004070075a7 */ /* 0x001064000800017f */
[----:B-1----:R-:W-:Y:S05]  /*6740*/  @!P0 NANOSLEEP.SYNCS 0x989680 ;  /* 0x009896800000895d */ /* 0x002fea0003900000 */
[----:B------:R-:W1:Y:S02]  /*6750*/  @!P0 SYNCS.PHASECHK.TRANS64 P0, [R7+URZ], R4 ;  /* 0x00000004070085a7 */ /* 0x000e64000800007f */
[----:B-1----:R-:W-:Y:S05]  /*6760*/  @!P0 BRA `(.L_x_124) ;  /* 0xfffffffc00f08947 */ /* 0x002fea000383ffff */
[----:B------:R-:W-:Y:S05]  /*6770*/  BRA `(.L_x_140) ;  /* 0xfffffff800907947 */ /* 0x000fea000383ffff */
.L_x_125:
[----:B0-----:R0:W1:Y:S02]  /*6780*/  SYNCS.PHASECHK.TRANS64.TRYWAIT P0, [R6+URZ], R3 ;  /* 0x00000003060075a7 */ /* 0x001064000800017f */
[----:B-1----:R-:W-:Y:S05]  /*6790*/  @!P0 NANOSLEEP.SYNCS 0x989680 ;  /* 0x009896800000895d */ /* 0x002fea0003900000 */
[----:B------:R-:W1:Y:S02]  /*67a0*/  @!P0 SYNCS.PHASECHK.TRANS64 P0, [R6+URZ], R3 ;  /* 0x00000003060085a7 */ /* 0x000e64000800007f */
[----:B-1----:R-:W-:Y:S05]  /*67b0*/  @!P0 BRA `(.L_x_125) ;  /* 0xfffffffc00f08947 */ /* 0x002fea000383ffff */
[----:B------:R-:W-:Y:S05]  /*67c0*/  BRA `(.L_x_141) ;  /* 0xfffffff800a07947 */ /* 0x000fea000383ffff */
.L_x_126:
[----:B0-----:R0:W1:Y:S02]  /*67d0*/  SYNCS.PHASECHK.TRANS64.TRYWAIT P0, [R7+URZ], R4 ;  /* 0x00000004070075a7 */ /* 0x001064000800017f */
[----:B-1----:R-:W-:Y:S05]  /*67e0*/  @!P0 NANOSLEEP.SYNCS 0x989680 ;  /* 0x009896800000895d */ /* 0x002fea0003900000 */
[----:B------:R-:W1:Y:S02]  /*67f0*/  @!P0 SYNCS.PHASECHK.TRANS64 P0, [R7+URZ], R4 ;  /* 0x00000004070085a7 */ /* 0x000e64000800007f */
[----:B-1----:R-:W-:Y:S05]  /*6800*/  @!P0 BRA `(.L_x_126) ;  /* 0xfffffffc00f08947 */ /* 0x002fea000383ffff */
[----:B------:R-:W-:Y:S05]  /*6810*/  BRA `(.L_x_142) ;  /* 0xfffffff800b07947 */ /* 0x000fea000383ffff */
.L_x_127:
[----:B-1----:R1:W2:Y:S02]  /*6820*/  SYNCS.PHASECHK.TRANS64.TRYWAIT P0, [R6+URZ], R3 ;  /* 0x00000003060075a7 */ /* 0x0022a4000800017f */
[----:B--2---:R-:W-:Y:S05]  /*6830*/  @!P0 NANOSLEEP.SYNCS 0x989680 ;  /* 0x009896800000895d */ /* 0x004fea0003900000 */
[----:B------:R-:W2:Y:S02]  /*6840*/  @!P0 SYNCS.PHASECHK.TRANS64 P0, [R6+URZ], R3 ;  /* 0x00000003060085a7 */ /* 0x000ea4000800007f */
[----:B--2---:R-:W-:Y:S05]  /*6850*/  @!P0 BRA `(.L_x_127) ;  /* 0xfffffffc00f08947 */ /* 0x004fea000383ffff */
[----:B------:R-:W-:Y:S05]  /*6860*/  BRA `(.L_x_143) ;  /* 0xfffffff800b87947 */ /* 0x000fea000383ffff */
.L_x_144:
[----:B------:R-:W-:-:S00]  /*6870*/  BRA `(.L_x_144) ;  /* 0xfffffffc00fc7947 */ /* 0x000fc0000383ffff */
[----:B------:R-:W-:-:S00]  /*6880*/  NOP ;  /* 0x0000000000007918 */ /* 0x000fc00000000000 */
[----:B------:R-:W-:-:S00]  /*6890*/  NOP ;  /* 0x0000000000007918 */ /* 0x000fc00000000000 */
[----:B------:R-:W-:-:S00]  /*68a0*/  NOP ;  /* 0x0000000000007918 */ /* 0x000fc00000000000 */
[----:B------:R-:W-:-:S00]  /*68b0*/  NOP ;  /* 0x0000000000007918 */ /* 0x000fc00000000000 */
[----:B------:R-:W-:-:S00]  /*68c0*/  NOP ;  /* 0x0000000000007918 */ /* 0x000fc00000000000 */
[----:B------:R-:W-:-:S00]  /*68d0*/  NOP ;  /* 0x0000000000007918 */ /* 0x000fc00000000000 */
[----:B------:R-:W-:-:S00]  /*68e0*/  NOP ;  /* 0x0000000000007918 */ /* 0x000fc00000000000 */
[----:B------:R-:W-:-:S00]  /*68f0*/  NOP ;  /* 0x0000000000007918 */ /* 0x000fc00000000000 */
.L_x_145:


//--------------------- .nv.global.init           --------------------------
	.section	.nv.global.init,"aw",@progbits
.nv.global.init:
	.type		$str$22,@object
	.size		$str$22,($str$23 - $str$22)
$str$22:
        /*0000*/ 	.byte	0x6b, 0x5f, 0x74, 0x69, 0x6c, 0x65, 0x5f, 0x63, 0x6f, 0x75, 0x6e, 0x74, 0x20, 0x3e, 0x3d, 0x20
        /*0010*/ 	.byte	0x31, 0x00
	.type		$str$23,@object
	.size		$str$23,(__unnamed_1 - $str$23)
$str$23:
        /*0012*/ 	.byte	0x2f, 0x74, 0x6d, 0x70, 0x2f, 0x63, 0x75, 0x74, 0x6c, 0x61, 0x73, 0x73, 0x5f, 0x73, 0x77, 0x65
        /*0022*/ 	.byte	0x65, 0x70, 0x5f, 0x73, 0x72, 0x63, 0x2f, 0x69, 0x6e, 0x63, 0x6c, 0x75, 0x64, 0x65, 0x2f, 0x63
        /*0032*/ 	.byte	0x75, 0x74, 0x6c, 0x61, 0x73, 0x73, 0x2f, 0x67, 0x65, 0x6d, 0x6d, 0x2f, 0x63, 0x6f, 0x6c, 0x6c
        /*0042*/ 	.byte	0x65, 0x63, 0x74, 0x69, 0x76, 0x65, 0x2f, 0x73, 0x6d, 0x39, 0x30, 0x5f, 0x6d, 0x6d, 0x61, 0x5f
        /*0052*/ 	.byte	0x74, 0x6d, 0x61, 0x5f, 0x67, 0x6d, 0x6d, 0x61, 0x5f, 0x73, 0x73, 0x5f, 0x77, 0x61, 0x72, 0x70
        /*0062*/ 	.byte	0x73, 0x70, 0x65, 0x63, 0x69, 0x61, 0x6c, 0x69, 0x7a, 0x65, 0x64, 0x2e, 0x68, 0x70, 0x70, 0x00
	.type		__unnamed_1,@object
	.size		__unnamed_1,(.L_0 - __unnamed_1)
__unnamed_1:
        /*0072*/ 	.byte	0x76, 0x6f, 0x69, 0x64, 0x20, 0x63, 0x75, 0x74, 0x6c, 0x61, 0x73, 0x73, 0x3a, 0x3a, 0x67, 0x65
        /* <DEDUP_REMOVED lines=180> */
        /*0bc2*/ 	.byte	0x64, 0x65, 0x6e, 0x74, 0x69, 0x74, 0x79, 0x5d, 0x00
.L_0:


//--------------------- .nv.shared._ZN7cutlass13device_kernelINS_4gemm6kernel13GemmUniversalIN4cute5tupleIJiiiiEEENS1_10collective13CollectiveMmaINS1_34MainloopSm90TmaGmmaWarpSpecializedILi7ENS5_IJNS4_1CILi2EEENSA_ILi4EEENSA_ILi1EEEEEENS1_32KernelTmaWarpSpecializedPingpongEEENS5_IJNSA_ILi64EEESH_NSA_ILi128EEEEEENS_6half_tENS5_IJlSD_lEEESK_SL_NS4_8TiledMMAINS4_8MMA_AtomIJNS4_4SM904GMMA25MMA_64x64x16_F32F16F16_SSILNSP_5MajorE0ELSR_0ELNSP_7ScaleInE1ELSS_1EEEEEENS4_6LayoutINS5_IJSD_SD_SD_EEENS5_IJNSA_ILi0EEESX_SX_EEEEENS5_IJNS4_10UnderscoreES10_S10_EEEEENS4_23SM90_TMA_LOAD_MULTICASTENS4_14ComposedLayoutINS4_7SwizzleILi3ELi4ELi3EEENS4_18smem_ptr_flag_bitsILi16EEENSV_INS5_IJNSA_ILi8EEESH_EEENS5_IJSH_SD_EEEEEEEvNS4_8identityES13_S1D_vS1E_EENS_8epilogue10collective6detail29Sm90TmaWarpSpecializedAdapterINS1H_15DefaultEpilogueISK_SL_SL_NS1G_6thread17LinearCombinationISK_Li1EffLNS1L_9ScaleType4KindE0ELNS_15FloatRoundStyleE2ESK_EENS1_15EpilogueDefaultEEEEEvvEEEEvNT_6ParamsE --------------------------
	.section	.nv.shared._ZN7cutlass13device_kernelINS_4gemm6kernel13GemmUniversalIN4cute5tupleIJiiiiEEENS1_10collective13CollectiveMmaINS1_34MainloopSm90TmaGmmaWarpSpecializedILi7ENS5_IJNS4_1CILi2EEENSA_ILi4EEENSA_ILi1EEEEEENS1_32KernelTmaWarpSpecializedPingpongEEENS5_IJNSA_ILi64EEESH_NSA_ILi128EEEEEENS_6half_tENS5_IJlSD_lEEESK_SL_NS4_8TiledMMAINS4_8MMA_AtomIJNS4_4SM904GMMA25MMA_64x64x16_F32F16F16_SSILNSP_5MajorE0ELSR_0ELNSP_7ScaleInE1ELSS_1EEEEEENS4_6LayoutINS5_IJSD_SD_SD_EEENS5_IJNSA_ILi0EEESX_SX_EEEEENS5_IJNS4_10UnderscoreES10_S10_EEEEENS4_23SM90_TMA_LOAD_MULTICASTENS4_14ComposedLayoutINS4_7SwizzleILi3ELi4ELi3EEENS4_18smem_ptr_flag_bitsILi16EEENSV_INS5_IJNSA_ILi8EEESH_EEENS5_IJSH_SD_EEEEEEEvNS4_8identityES13_S1D_vS1E_EENS_8epilogue10collective6detail29Sm90TmaWarpSpecializedAdapterINS1H_15DefaultEpilogueISK_SL_SL_NS1G_6thread17LinearCombinationISK_Li1EffLNS1L_9ScaleType4KindE0ELNS_15FloatRoundStyleE2ESK_EENS1_15EpilogueDefaultEEEEEvvEEEEvNT_6ParamsE,"aw",@nobits
	.sectionflags	@""
	.align	16
	.zero		1024


//--------------------- .nv.shared.reserved.0     --------------------------
	.section	.nv.shared.reserved.0,"aw",@nobits
	.weak		__nv_reservedSMEM_offset_0_alias
	.size		__nv_reservedSMEM_offset_0_alias, 0, 0
	.other		__nv_reservedSMEM_offset_0_alias,@"STO_CUDA_RESERVED_SHARED STV_DEFAULT"
__nv_reservedSMEM_offset_0_alias:
	.zero		0


//--------------------- .nv.global                --------------------------
	.section	.nv.global,"aw",@nobits
.nv.global:
	.type		_ZN40_INTERNAL_5e2ec826_4_k_cu_7773031f_251544cute1_E,@object
	.size		_ZN40_INTERNAL_5e2ec826_4_k_cu_7773031f_251544cute1_E,(_ZN40_INTERNAL_5e2ec826_4_k_cu_7773031f_251544cuda3std3__45__cpo6cbeginE - _ZN40_INTERNAL_5e2ec826_4_k_cu_7773031f_251544cute1_E)
_ZN40_INTERNAL_5e2ec826_4_k_cu_7773031f_251544cute1_E:
	.zero		1
	.type		_ZN40_INTERNAL_5e2ec826_4_k_cu_7773031f_251544cuda3std3__45__cpo6cbeginE,@object
	.size		_ZN40_INTERNAL_5e2ec826_4_k_cu_7773031f_251544cuda3std3__45__cpo6cbeginE,(_ZN40_INTERNAL_5e2ec826_4_k_cu_7773031f_251544cuda3std3__48in_placeE - _ZN40_INTERNAL_5e2ec826_4_k_cu_7773031f_251544cuda3std3__45__cpo6cbeginE)
_ZN40_INTERNAL_5e2ec826_4_k_cu_7773031f_251544cuda3std3__45__cpo6cbeginE:
	.zero		1
	.type		_ZN40_INTERNAL_5e2ec826_4_k_cu_7773031f_251544cuda3std3__48in_placeE,@object
	.size		_ZN40_INTERNAL_5e2ec826_4_k_cu_7773031f_251544cuda3std3__48in_placeE,(_ZN40_INTERNAL_5e2ec826_4_k_cu_7773031f_251544cuda3std6ranges3__45__cpo9iter_moveE - _ZN40_INTERNAL_5e2ec826_4_k_cu_7773031f_251544cuda3std3__48in_placeE)
_ZN40_INTERNAL_5e2ec826_4_k_cu_7773031f_251544cuda3std3__48in_placeE:
	.zero		1
	.type		_ZN40_INTERNAL_5e2ec826_4_k_cu_7773031f_251544cuda3std6ranges3__45__cpo9iter_moveE,@object
	.size		_ZN40_INTERNAL_5e2ec826_4_k_cu_7773031f_251544cuda3std6ranges3__45__cpo9iter_moveE,(_ZN40_INTERNAL_5e2ec826_4_k_cu_7773031f_251544cuda3std3__45__cpo5beginE - _ZN40_INTERNAL_5e2ec826_4_k_cu_7773031f_251544cuda3std6ranges3__45__cpo9iter_moveE)
_ZN40_INTERNAL_5e2ec826_4_k_cu_7773031f_251544cuda3std6ranges3__45__cpo9iter_moveE:
	.zero		1
	.type		_ZN40_INTERNAL_5e2ec826_4_k_cu_7773031f_251544cuda3std3__45__cpo5beginE,@object
	.size		_ZN40_INTERNAL_5e2ec826_4_k_cu_7773031f_251544cuda3std3__45__cpo5beginE,(_ZN40_INTERNAL_5e2ec826_4_k_cu_7773031f_251544cuda3std3__442_GLOBAL__N__5e2ec826_4_k_cu_7773031f_251546ignoreE - _ZN40_INTERNAL_5e2ec826_4_k_cu_7773031f_251544cuda3std3__45__cpo5beginE)
_ZN40_INTERNAL_5e2ec826_4_k_cu_7773031f_251544cuda3std3__45__cpo5beginE:
	.zero		1
	.type		_ZN40_INTERNAL_5e2ec826_4_k_cu_7773031f_251544cuda3std3__442_GLOBAL__N__5e2ec826_4_k_cu_7773031f_251546ignoreE,@object
	.size		_ZN40_INTERNAL_5e2ec826_4_k_cu_7773031f_251544cuda3std3__442_GLOBAL__N__5e2ec826_4_k_cu_7773031f_251546ignoreE,(_ZN40_INTERNAL_5e2ec826_4_k_cu_7773031f_251544cute7productE - _ZN40_INTERNAL_5e2ec826_4_k_cu_7773031f_251544cuda3std3__442_GLOBAL__N__5e2ec826_4_k_cu_7773031f_251546ignoreE)
_ZN40_INTERNAL_5e2ec826_4_k_cu_7773031f_251544cuda3std3__442_GLOBAL__N__5e2ec826_4_k_cu_7773031f_251546ignoreE:
	.zero		1
	.type		_ZN40_INTERNAL_5e2ec826_4_k_cu_7773031f_251544cute7productE,@object
	.size		_ZN40_INTERNAL_5e2ec826_4_k_cu_7773031f_251544cute7productE,(_ZN40_INTERNAL_5e2ec826_4_k_cu_7773031f_251544cuda3std3__45__cpo3endE - _ZN40_INTERNAL_5e2ec826_4_k_cu_7773031f_251544cute7productE)
_ZN40_INTERNAL_5e2ec826_4_k_cu_7773031f_251544cute7productE:
	.zero		1
	.type		_ZN40_INTERNAL_5e2ec826_4_k_cu_7773031f_251544cuda3std3__45__cpo3endE,@object
	.size		_ZN40_INTERNAL_5e2ec826_4_k_cu_7773031f_251544cuda3std3__45__cpo3endE,(_ZN40_INTERNAL_5e2ec826_4_k_cu_7773031f_251544cuda3std3__419piecewise_constructE - _ZN40_INTERNAL_5e2ec826_4_k_cu_7773031f_251544cuda3std3__45__cpo3endE)
_ZN40_INTERNAL_5e2ec826_4_k_cu_7773031f_251544cuda3std3__45__cpo3endE:
	.zero		1
	.type		_ZN40_INTERNAL_5e2ec826_4_k_cu_7773031f_251544cuda3std3__419piecewise_constructE,@object
	.size		_ZN40_INTERNAL_5e2ec826_4_k_cu_7773031f_251544cuda3std3__419piecewise_constructE,(_ZN40_INTERNAL_5e2ec826_4_k_cu_7773031f_251544cuda3std3__45__cpo4cendE - _ZN40_INTERNAL_5e2ec826_4_k_cu_7773031f_251544cuda3std3__419piecewise_constructE)
_ZN40_INTERNAL_5e2ec826_4_k_cu_7773031f_251544cuda3std3__419piecewise_constructE:
	.zero		1
	.type		_ZN40_INTERNAL_5e2ec826_4_k_cu_7773031f_251544cuda3std3__45__cpo4cendE,@object
	.size		_ZN40_INTERNAL_5e2ec826_4_k_cu_7773031f_251544cuda3std3__45__cpo4cendE,(_ZN40_INTERNAL_5e2ec826_4_k_cu_7773031f_251544cuda3std6ranges3__45__cpo4swapE - _ZN40_INTERNAL_5e2ec826_4_k_cu_7773031f_251544cuda3std3__45__cpo4cendE)
_ZN40_INTERNAL_5e2ec826_4_k_cu_7773031f_251544cuda3std3__45__cpo4cendE:
	.zero		1
	.type		_ZN40_INTERNAL_5e2ec826_4_k_cu_7773031f_251544cuda3std6ranges3__45__cpo4swapE,@object
	.size		_ZN40_INTERNAL_5e2ec826_4_k_cu_7773031f_251544cuda3std6ranges3__45__cpo4swapE,(.L_8 - _ZN40_INTERNAL_5e2ec826_4_k_cu_7773031f_251544cuda3std6ranges3__45__cpo4swapE)
_ZN40_INTERNAL_5e2ec826_4_k_cu_7773031f_251544cuda3std6ranges3__45__cpo4swapE:
	.zero		1
.L_8:


//--------------------- .nv.constant0._ZN7cutlass13device_kernelINS_4gemm6kernel13GemmUniversalIN4cute5tupleIJiiiiEEENS1_10collective13CollectiveMmaINS1_34MainloopSm90TmaGmmaWarpSpecializedILi7ENS5_IJNS4_1CILi2EEENSA_ILi4EEENSA_ILi1EEEEEENS1_32KernelTmaWarpSpecializedPingpongEEENS5_IJNSA_ILi64EEESH_NSA_ILi128EEEEEENS_6half_tENS5_IJlSD_lEEESK_SL_NS4_8TiledMMAINS4_8MMA_AtomIJNS4_4SM904GMMA25MMA_64x64x16_F32F16F16_SSILNSP_5MajorE0ELSR_0ELNSP_7ScaleInE1ELSS_1EEEEEENS4_6LayoutINS5_IJSD_SD_SD_EEENS5_IJNSA_ILi0EEESX_SX_EEEEENS5_IJNS4_10UnderscoreES10_S10_EEEEENS4_23SM90_TMA_LOAD_MULTICASTENS4_14ComposedLayoutINS4_7SwizzleILi3ELi4ELi3EEENS4_18smem_ptr_flag_bitsILi16EEENSV_INS5_IJNSA_ILi8EEESH_EEENS5_IJSH_SD_EEEEEEEvNS4_8identityES13_S1D_vS1E_EENS_8epilogue10collective6detail29Sm90TmaWarpSpecializedAdapterINS1H_15DefaultEpilogueISK_SL_SL_NS1G_6thread17LinearCombinationISK_Li1EffLNS1L_9ScaleType4KindE0ELNS_15FloatRoundStyleE2ESK_EENS1_15EpilogueDefaultEEEEEvvEEEEvNT_6ParamsE --------------------------
	.section	.nv.constant0._ZN7cutlass13device_kernelINS_4gemm6kernel13GemmUniversalIN4cute5tupleIJiiiiEEENS1_10collective13CollectiveMmaINS1_34MainloopSm90TmaGmmaWarpSpecializedILi7ENS5_IJNS4_1CILi2EEENSA_ILi4EEENSA_ILi1EEEEEENS1_32KernelTmaWarpSpecializedPingpongEEENS5_IJNSA_ILi64EEESH_NSA_ILi128EEEEEENS_6half_tENS5_IJlSD_lEEESK_SL_NS4_8TiledMMAINS4_8MMA_AtomIJNS4_4SM904GMMA25MMA_64x64x16_F32F16F16_SSILNSP_5MajorE0ELSR_0ELNSP_7ScaleInE1ELSS_1EEEEEENS4_6LayoutINS5_IJSD_SD_SD_EEENS5_IJNSA_ILi0EEESX_SX_EEEEENS5_IJNS4_10UnderscoreES10_S10_EEEEENS4_23SM90_TMA_LOAD_MULTICASTENS4_14ComposedLayoutINS4_7SwizzleILi3ELi4ELi3EEENS4_18smem_ptr_flag_bitsILi16EEENSV_INS5_IJNSA_ILi8EEESH_EEENS5_IJSH_SD_EEEEEEEvNS4_8identityES13_S1D_vS1E_EENS_8epilogue10collective6detail29Sm90TmaWarpSpecializedAdapterINS1H_15DefaultEpilogueISK_SL_SL_NS1G_6thread17LinearCombinationISK_Li1EffLNS1L_9ScaleType4KindE0ELNS_15FloatRoundStyleE2ESK_EENS1_15EpilogueDefaultEEEEEvvEEEEvNT_6ParamsE,"a",@progbits
	.sectionflags	@""
	.align	4
.nv.constant0._ZN7cutlass13device_kernelINS_4gemm6kernel13GemmUniversalIN4cute5tupleIJiiiiEEENS1_10collective13CollectiveMmaINS1_34MainloopSm90TmaGmmaWarpSpecializedILi7ENS5_IJNS4_1CILi2EEENSA_ILi4EEENSA_ILi1EEEEEENS1_32KernelTmaWarpSpecializedPingpongEEENS5_IJNSA_ILi64EEESH_NSA_ILi128EEEEEENS_6half_tENS5_IJlSD_lEEESK_SL_NS4_8TiledMMAINS4_8MMA_AtomIJNS4_4SM904GMMA25MMA_64x64x16_F32F16F16_SSILNSP_5MajorE0ELSR_0ELNSP_7ScaleInE1ELSS_1EEEEEENS4_6LayoutINS5_IJSD_SD_SD_EEENS5_IJNSA_ILi0EEESX_SX_EEEEENS5_IJNS4_10UnderscoreES10_S10_EEEEENS4_23SM90_TMA_LOAD_MULTICASTENS4_14ComposedLayoutINS4_7SwizzleILi3ELi4ELi3EEENS4_18smem_ptr_flag_bitsILi16EEENSV_INS5_IJNSA_ILi8EEESH_EEENS5_IJSH_SD_EEEEEEEvNS4_8identityES13_S1D_vS1E_EENS_8epilogue10collective6detail29Sm90TmaWarpSpecializedAdapterINS1H_15DefaultEpilogueISK_SL_SL_NS1G_6thread17LinearCombinationISK_Li1EffLNS1L_9ScaleType4KindE0ELNS_15FloatRoundStyleE2ESK_EENS1_15EpilogueDefaultEEEEEvvEEEEvNT_6ParamsE:
	.zero		1664


//--------------------- SYMBOLS --------------------------

	.type		.nv.reservedSmem.offset0,@object
	.size		.nv.reservedSmem.offset0,0x4
	.type		__assertfail,@function
